	.target	sm_90a

	.elftype	@"ET_EXEC"


//--------------------- .note.nv.tkinfo           --------------------------
	.section	.note.nv.tkinfo,"",@"SHT_NOTE"
	.sectionflags	@"SHF_NOTE_NV_TKINFO"
	.tkinfo
        /*0018*/ 	.word	0x00000002
        /*0030*/ 	.string	""
        /*0030*/ 	.string	"ptxas"
        /*0030*/ 	.string	"Cuda compilation tools, release 13.0, V13.0.88"
        /*0030*/ 	.string	"Build cuda_13.0.r13.0/compiler.36424714_0"
        /*0030*/ 	.string	"-arch sm_90a -m 64 "



//--------------------- .note.nv.cuinfo           --------------------------
	.section	.note.nv.cuinfo,"",@"SHT_NOTE"
	.sectionflags	@"SHF_NOTE_NV_CUINFO"
        /*0018*/ 	.short	0x0002
        /*001a*/ 	.short	0x005a
        /*001c*/ 	.short	0x0082
	.zero		2


//--------------------- .nv.info                  --------------------------
	.section	.nv.info,"",@"SHT_CUDA_INFO"
	.align	4


	//----- nvinfo : EIATTR_REGCOUNT
	.align		4
        /*0000*/ 	.byte	0x04, 0x2f
        /*0002*/ 	.short	(.L_15 - .L_14)
	.align		4
.L_14:
        /*0004*/ 	.word	index@(_ZN7cutlass13device_kernelINS_4gemm6kernel13GemmUniversalIN4cute5tupleIJiiiiEEENS1_10collective13CollectiveMmaINS1_34MainloopSm90TmaGmmaWarpSpecializedILi14ENS5_IJNS4_1CILi2EEENSA_ILi1EEESC_EEENS1_35KernelTmaWarpSpecializedCooperativeEEENS5_IJNSA_ILi256EEENSA_ILi240EEENSA_ILi32EEEEEEaNS5_IJlSC_lEEEaSK_NS4_8TiledMMAINS4_8MMA_AtomIJNS4_4SM904GMMA26MMA_64x16x32_S32S8S8_SS_TNEEEENS4_6LayoutISD_NS5_IJSC_NSA_ILi0EEESS_EEEEENS5_IJNS4_10UnderscoreESV_SV_EEEEENS4_13SM90_TMA_LOADENS4_14ComposedLayoutINS4_7SwizzleILi1ELi4ELi3EEENS4_18smem_ptr_flag_bitsILi8EEENSR_INS5_IJNSA_ILi8EEESI_EEENS5_IJSI_SC_EEEEEEEvNS4_8identityENS4_23SM90_TMA_LOAD_MULTICASTES18_vS19_EENS_8epilogue10collective6detail29Sm90TmaWarpSpecializedAdapterINS1D_15DefaultEpilogueIaSK_SK_NS1C_6thread17LinearCombinationIaLi1EiiLNS1H_9ScaleType4KindE0ELNS_15FloatRoundStyleE2EaEENS1_15EpilogueDefaultEEEEEvvEEEEvNT_6ParamsE)
        /*0008*/ 	.word	0x000000a8


	//----- nvinfo : EIATTR_FRAME_SIZE
	.align		4
.L_15:
        /*000c*/ 	.byte	0x04, 0x11
        /*000e*/ 	.short	(.L_17 - .L_16)
	.align		4
.L_16:
        /*0010*/ 	.word	index@(_ZN7cutlass13device_kernelINS_4gemm6kernel13GemmUniversalIN4cute5tupleIJiiiiEEENS1_10collective13CollectiveMmaINS1_34MainloopSm90TmaGmmaWarpSpecializedILi14ENS5_IJNS4_1CILi2EEENSA_ILi1EEESC_EEENS1_35KernelTmaWarpSpecializedCooperativeEEENS5_IJNSA_ILi256EEENSA_ILi240EEENSA_ILi32EEEEEEaNS5_IJlSC_lEEEaSK_NS4_8TiledMMAINS4_8MMA_AtomIJNS4_4SM904GMMA26MMA_64x16x32_S32S8S8_SS_TNEEEENS4_6LayoutISD_NS5_IJSC_NSA_ILi0EEESS_EEEEENS5_IJNS4_10UnderscoreESV_SV_EEEEENS4_13SM90_TMA_LOADENS4_14ComposedLayoutINS4_7SwizzleILi1ELi4ELi3EEENS4_18smem_ptr_flag_bitsILi8EEENSR_INS5_IJNSA_ILi8EEESI_EEENS5_IJSI_SC_EEEEEEEvNS4_8identityENS4_23SM90_TMA_LOAD_MULTICASTES18_vS19_EENS_8epilogue10collective6detail29Sm90TmaWarpSpecializedAdapterINS1D_15DefaultEpilogueIaSK_SK_NS1C_6thread17LinearCombinationIaLi1EiiLNS1H_9ScaleType4KindE0ELNS_15FloatRoundStyleE2EaEENS1_15EpilogueDefaultEEEEEvvEEEEvNT_6ParamsE)
        /*0014*/ 	.word	0x00000120


	//----- nvinfo : EIATTR_MIN_STACK_SIZE
	.align		4
.L_17:
        /*0018*/ 	.byte	0x04, 0x12
        /*001a*/ 	.short	(.L_19 - .L_18)
	.align		4
.L_18:
        /*001c*/ 	.word	index@(_ZN7cutlass13device_kernelINS_4gemm6kernel13GemmUniversalIN4cute5tupleIJiiiiEEENS1_10collective13CollectiveMmaINS1_34MainloopSm90TmaGmmaWarpSpecializedILi14ENS5_IJNS4_1CILi2EEENSA_ILi1EEESC_EEENS1_35KernelTmaWarpSpecializedCooperativeEEENS5_IJNSA_ILi256EEENSA_ILi240EEENSA_ILi32EEEEEEaNS5_IJlSC_lEEEaSK_NS4_8TiledMMAINS4_8MMA_AtomIJNS4_4SM904GMMA26MMA_64x16x32_S32S8S8_SS_TNEEEENS4_6LayoutISD_NS5_IJSC_NSA_ILi0EEESS_EEEEENS5_IJNS4_10UnderscoreESV_SV_EEEEENS4_13SM90_TMA_LOADENS4_14ComposedLayoutINS4_7SwizzleILi1ELi4ELi3EEENS4_18smem_ptr_flag_bitsILi8EEENSR_INS5_IJNSA_ILi8EEESI_EEENS5_IJSI_SC_EEEEEEEvNS4_8identityENS4_23SM90_TMA_LOAD_MULTICASTES18_vS19_EENS_8epilogue10collective6detail29Sm90TmaWarpSpecializedAdapterINS1D_15DefaultEpilogueIaSK_SK_NS1C_6thread17LinearCombinationIaLi1EiiLNS1H_9ScaleType4KindE0ELNS_15FloatRoundStyleE2EaEENS1_15EpilogueDefaultEEEEEvvEEEEvNT_6ParamsE)
        /*0020*/ 	.word	0x00000120
.L_19:


//--------------------- .nv.compat                --------------------------
	.section	.nv.compat,"",@"SHT_CUDA_COMPAT_INFO"
	.align	4
        /*0000*/ 	.byte	0x02, 0x09, 0x01, 0x00, 0x02, 0x02, 0x04, 0x00, 0x02, 0x05, 0x05, 0x00, 0x03, 0x07, 0x01, 0x01
        /*0010*/ 	.byte	0x02, 0x03, 0x01, 0x00, 0x02, 0x06, 0x01, 0x00, 0x04, 0x0b, 0x08, 0x00, 0x00, 0x00, 0x00, 0x00
        /*0020*/ 	.byte	0x00, 0x00, 0x00, 0x00


//--------------------- .nv.info._ZN7cutlass13device_kernelINS_4gemm6kernel13GemmUniversalIN4cute5tupleIJiiiiEEENS1_10collective13CollectiveMmaINS1_34MainloopSm90TmaGmmaWarpSpecializedILi14ENS5_IJNS4_1CILi2EEENSA_ILi1EEESC_EEENS1_35KernelTmaWarpSpecializedCooperativeEEENS5_IJNSA_ILi256EEENSA_ILi240EEENSA_ILi32EEEEEEaNS5_IJlSC_lEEEaSK_NS4_8TiledMMAINS4_8MMA_AtomIJNS4_4SM904GMMA26MMA_64x16x32_S32S8S8_SS_TNEEEENS4_6LayoutISD_NS5_IJSC_NSA_ILi0EEESS_EEEEENS5_IJNS4_10UnderscoreESV_SV_EEEEENS4_13SM90_TMA_LOADENS4_14ComposedLayoutINS4_7SwizzleILi1ELi4ELi3EEENS4_18smem_ptr_flag_bitsILi8EEENSR_INS5_IJNSA_ILi8EEESI_EEENS5_IJSI_SC_EEEEEEEvNS4_8identityENS4_23SM90_TMA_LOAD_MULTICASTES18_vS19_EENS_8epilogue10collective6detail29Sm90TmaWarpSpecializedAdapterINS1D_15DefaultEpilogueIaSK_SK_NS1C_6thread17LinearCombinationIaLi1EiiLNS1H_9ScaleType4KindE0ELNS_15FloatRoundStyleE2EaEENS1_15EpilogueDefaultEEEEEvvEEEEvNT_6ParamsE --------------------------
	.section	.nv.info._ZN7cutlass13device_kernelINS_4gemm6kernel13GemmUniversalIN4cute5tupleIJiiiiEEENS1_10collective13CollectiveMmaINS1_34MainloopSm90TmaGmmaWarpSpecializedILi14ENS5_IJNS4_1CILi2EEENSA_ILi1EEESC_EEENS1_35KernelTmaWarpSpecializedCooperativeEEENS5_IJNSA_ILi256EEENSA_ILi240EEENSA_ILi32EEEEEEaNS5_IJlSC_lEEEaSK_NS4_8TiledMMAINS4_8MMA_AtomIJNS4_4SM904GMMA26MMA_64x16x32_S32S8S8_SS_TNEEEENS4_6LayoutISD_NS5_IJSC_NSA_ILi0EEESS_EEEEENS5_IJNS4_10UnderscoreESV_SV_EEEEENS4_13SM90_TMA_LOADENS4_14ComposedLayoutINS4_7SwizzleILi1ELi4ELi3EEENS4_18smem_ptr_flag_bitsILi8EEENSR_INS5_IJNSA_ILi8EEESI_EEENS5_IJSI_SC_EEEEEEEvNS4_8identityENS4_23SM90_TMA_LOAD_MULTICASTES18_vS19_EENS_8epilogue10collective6detail29Sm90TmaWarpSpecializedAdapterINS1D_15DefaultEpilogueIaSK_SK_NS1C_6thread17LinearCombinationIaLi1EiiLNS1H_9ScaleType4KindE0ELNS_15FloatRoundStyleE2EaEENS1_15EpilogueDefaultEEEEEvvEEEEvNT_6ParamsE,"",@"SHT_CUDA_INFO"
	.sectionflags	@""
	.align	4


	//----- nvinfo : EIATTR_CUDA_API_VERSION
	.align		4
        /*0000*/ 	.byte	0x04, 0x37
        /*0002*/ 	.short	(.L_21 - .L_20)
.L_20:
        /*0004*/ 	.word	0x00000082


	//----- nvinfo : EIATTR_KPARAM_INFO
	.align		4
.L_21:
        /*0008*/ 	.byte	0x04, 0x17
        /*000a*/ 	.short	(.L_23 - .L_22)
.L_22:
        /*000c*/ 	.word	0x00000000
        /*0010*/ 	.short	0x0000
        /*0012*/ 	.short	0x0070
        /*0014*/ 	.byte	0x00, 0xf0, 0x01, 0x10


	//----- nvinfo : EIATTR_SPARSE_MMA_MASK
	.align		4
.L_23:
        /*0018*/ 	.byte	0x03, 0x50
        /*001a*/ 	.short	0x0000


	//----- nvinfo : EIATTR_MAXREG_COUNT
	.align		4
        /*001c*/ 	.byte	0x03, 0x1b
        /*001e*/ 	.short	0x00a8


	//----- nvinfo : EIATTR_NUM_BARRIERS
	.align		4
        /*0020*/ 	.byte	0x02, 0x4c
        /*0022*/ 	.byte	0x01
	.zero		1


	//----- nvinfo : EIATTR_EXTERNS
	.align		4
        /*0024*/ 	.byte	0x04, 0x0f
        /*0026*/ 	.short	(.L_25 - .L_24)


	//   ....[0]....
	.align		4
.L_24:
        /*0028*/ 	.word	index@(__assertfail)


	//----- nvinfo : EIATTR_ANNOTATIONS
	.align		4
.L_25:
        /*002c*/ 	.byte	0x04, 0x55
        /*002e*/ 	.short	(.L_27 - .L_26)


	//   ....[0]....
.L_26:
        /*0030*/ 	.word	0x00000001
        /*0034*/ 	.byte	0x50, 0x02, 0x00, 0x00, 0x01, 0x00, 0x00, 0x00, 0xd0, 0x08, 0x00, 0x00, 0x01, 0x00, 0x00, 0x00
        /* <DEDUP_REMOVED lines=95> */
        /*0634*/ 	.byte	0xe0, 0x32, 0x01, 0x00, 0x01, 0x00, 0x00, 0x00, 0x30, 0x39, 0x01, 0x00


	//----- nvinfo : EIATTR_MERCURY_ISA_VERSION
	.align		4
.L_27:
        /*0640*/ 	.byte	0x03, 0x5f
        /*0642*/ 	.short	0x0101


	//----- nvinfo : EIATTR_INT_WARP_WIDE_INSTR_OFFSETS
	.align		4
        /*0644*/ 	.byte	0x04, 0x31
        /*0646*/ 	.short	(.L_29 - .L_28)


	//   ....[0]....
.L_28:
        /*0648*/ 	.word	0x00000700


	//   ....[1]....
        /*064c*/ 	.word	0x00000710


	//   ....[2]....
        /*0650*/ 	.word	0x00000870


	//   ....[3]....
        /*0654*/ 	.word	0x00003a30


	//----- nvinfo : EIATTR_COOP_GROUP_MASK_REGIDS
	.align		4
.L_29:
        /*0658*/ 	.byte	0x04, 0x29
        /*065a*/ 	.short	(.L_31 - .L_30)


	//   ....[0]....
.L_30:
        /*065c*/ 	.word	0xffffffff


	//   ....[1]....
        /*0660*/ 	.word	0xffffffff


	//   ....[2]....
        /*0664*/ 	.word	0xffffffff


	//   ....[3]....
        /*0668*/ 	.word	0xffffffff


	//   ....[4]....
        /*066c*/ 	.word	0xffffffff


	//   ....[5]....
        /*0670*/ 	.word	0xffffffff


	//----- nvinfo : EIATTR_COOP_GROUP_INSTR_OFFSETS
	.align		4
.L_31:
        /*0674*/ 	.byte	0x04, 0x28
        /*0676*/ 	.short	(.L_33 - .L_32)


	//   ....[0]....
.L_32:
        /*0678*/ 	.word	0x00000070


	//   ....[1]....
        /*067c*/ 	.word	0x00000080


	//   ....[2]....
        /*0680*/ 	.word	0x000001b0


	//   ....[3]....
        /*0684*/ 	.word	0x00000560


	//   ....[4]....
        /*0688*/ 	.word	0x000009f0


	//   ....[5]....
        /*068c*/ 	.word	0x00001720


	//----- nvinfo : EIATTR_REG_RECONFIG
	.align		4
.L_33:
        /*0690*/ 	.byte	0x01, 0x54
	.zero		2


	//----- nvinfo : EIATTR_SYSCALL_OFFSETS
	.align		4
        /*0694*/ 	.byte	0x04, 0x46
        /*0696*/ 	.short	(.L_35 - .L_34)


	//   ....[0]....
.L_34:
        /*0698*/ 	.word	0x000018f0


	//----- nvinfo : EIATTR_MBARRIER_INSTR_OFFSETS
	.align		4
.L_35:
        /*069c*/ 	.byte	0x04, 0x39
        /*069e*/ 	.short	(.L_37 - .L_36)


	//   ....[0]....
.L_36:
        /*06a0*/ 	.word	0x00000360
        /*06a4*/ 	.word	0x000000ff
        /*06a8*/ 	.word	0x00000000
        /*06ac*/ 	.short	0x0100
        /*06ae*/ 	.byte	0x08
	.zero		1


	//   ....[1]....
        /*06b0*/ 	.word	0x00000370
        /*06b4*/ 	.word	0x000000ff
        /*06b8*/ 	.word	0x00000070
        /*06bc*/ 	.short	0x0100
        /*06be*/ 	.byte	0x08
	.zero		1


	//   ....[2]....
        /*06c0*/ 	.word	0x00000380
        /*06c4*/ 	.word	0x000000ff
        /*06c8*/ 	.word	0x00000008
        /*06cc*/ 	.short	0x0100
        /*06ce*/ 	.byte	0x08
	.zero		1


	//   ....[3]....
        /*06d0*/ 	.word	0x00000390
        /*06d4*/ 	.word	0x000000ff
        /*06d8*/ 	.word	0x00000078
        /*06dc*/ 	.short	0x0100
        /*06de*/ 	.byte	0x08
	.zero		1


	//   ....[4]....
        /*06e0*/ 	.word	0x000003a0
        /*06e4*/ 	.word	0x000000ff
        /*06e8*/ 	.word	0x00000010
        /*06ec*/ 	.short	0x0100
        /*06ee*/ 	.byte	0x08
	.zero		1


	//   ....[5]....
        /*06f0*/ 	.word	0x000003b0
        /*06f4*/ 	.word	0x000000ff
        /*06f8*/ 	.word	0x00000080
        /*06fc*/ 	.short	0x0100
        /*06fe*/ 	.byte	0x08
	.zero		1


	//   ....[6]....
        /*0700*/ 	.word	0x000003c0
        /*0704*/ 	.word	0x000000ff
        /*0708*/ 	.word	0x00000018
        /*070c*/ 	.short	0x0100
        /*070e*/ 	.byte	0x08
	.zero		1


	//   ....[7]....
        /*0710*/ 	.word	0x000003d0
        /*0714*/ 	.word	0x000000ff
        /*0718*/ 	.word	0x00000088
        /*071c*/ 	.short	0x0100
        /*071e*/ 	.byte	0x08
	.zero		1


	//   ....[8]....
        /*0720*/ 	.word	0x000003e0
        /*0724*/ 	.word	0x000000ff
        /*0728*/ 	.word	0x00000020
        /*072c*/ 	.short	0x0100
        /*072e*/ 	.byte	0x08
	.zero		1


	//   ....[9]....
        /*0730*/ 	.word	0x000003f0
        /*0734*/ 	.word	0x000000ff
        /*0738*/ 	.word	0x00000090
        /*073c*/ 	.short	0x0100
        /*073e*/ 	.byte	0x08
	.zero		1


	//   ....[10]....
        /*0740*/ 	.word	0x00000400
        /*0744*/ 	.word	0x000000ff
        /*0748*/ 	.word	0x00000028
        /*074c*/ 	.short	0x0100
        /*074e*/ 	.byte	0x08
	.zero		1


	//   ....[11]....
        /*0750*/ 	.word	0x00000410
        /*0754*/ 	.word	0x000000ff
        /*0758*/ 	.word	0x00000098
        /*075c*/ 	.short	0x0100
        /*075e*/ 	.byte	0x08
	.zero		1


	//   ....[12]....
        /*0760*/ 	.word	0x00000420
        /*0764*/ 	.word	0x000000ff
        /*0768*/ 	.word	0x00000030
        /*076c*/ 	.short	0x0100
        /*076e*/ 	.byte	0x08
	.zero		1


	//   ....[13]....
        /*0770*/ 	.word	0x00000430
        /*0774*/ 	.word	0x000000ff
        /*0778*/ 	.word	0x000000a0
        /*077c*/ 	.short	0x0100
        /*077e*/ 	.byte	0x08
	.zero		1


	//   ....[14]....
        /*0780*/ 	.word	0x00000440
        /*0784*/ 	.word	0x000000ff
        /*0788*/ 	.word	0x00000038
        /*078c*/ 	.short	0x0100
        /*078e*/ 	.byte	0x08
	.zero		1


	//   ....[15]....
        /*0790*/ 	.word	0x00000450
        /*0794*/ 	.word	0x000000ff
        /*0798*/ 	.word	0x000000a8
        /*079c*/ 	.short	0x0100
        /*079e*/ 	.byte	0x08
	.zero		1


	//   ....[16]....
        /*07a0*/ 	.word	0x00000460
        /*07a4*/ 	.word	0x000000ff
        /*07a8*/ 	.word	0x00000040
        /*07ac*/ 	.short	0x0100
        /*07ae*/ 	.byte	0x08
	.zero		1


	//   ....[17]....
        /*07b0*/ 	.word	0x00000470
        /*07b4*/ 	.word	0x000000ff
        /*07b8*/ 	.word	0x000000b0
        /*07bc*/ 	.short	0x0100
        /*07be*/ 	.byte	0x08
	.zero		1


	//   ....[18]....
        /*07c0*/ 	.word	0x00000480
        /*07c4*/ 	.word	0x000000ff
        /*07c8*/ 	.word	0x00000048
        /*07cc*/ 	.short	0x0100
        /*07ce*/ 	.byte	0x08
	.zero		1


	//   ....[19]....
        /*07d0*/ 	.word	0x00000490
        /*07d4*/ 	.word	0x000000ff
        /*07d8*/ 	.word	0x000000b8
        /*07dc*/ 	.short	0x0100
        /*07de*/ 	.byte	0x08
	.zero		1


	//   ....[20]....
        /*07e0*/ 	.word	0x000004a0
        /*07e4*/ 	.word	0x000000ff
        /*07e8*/ 	.word	0x00000050
        /*07ec*/ 	.short	0x0100
        /*07ee*/ 	.byte	0x08
	.zero		1


	//   ....[21]....
        /*07f0*/ 	.word	0x000004b0
        /*07f4*/ 	.word	0x000000ff
        /*07f8*/ 	.word	0x000000c0
        /*07fc*/ 	.short	0x0100
        /*07fe*/ 	.byte	0x08
	.zero		1


	//   ....[22]....
        /*0800*/ 	.word	0x000004c0
        /*0804*/ 	.word	0x000000ff
        /*0808*/ 	.word	0x00000058
        /*080c*/ 	.short	0x0100
        /*080e*/ 	.byte	0x08
	.zero		1


	//   ....[23]....
        /*0810*/ 	.word	0x000004d0
        /*0814*/ 	.word	0x000000ff
        /*0818*/ 	.word	0x000000c8
        /*081c*/ 	.short	0x0100
        /*081e*/ 	.byte	0x08
	.zero		1


	//   ....[24]....
        /*0820*/ 	.word	0x000004e0
        /*0824*/ 	.word	0x000000ff
        /*0828*/ 	.word	0x00000060
        /*082c*/ 	.short	0x0100
        /*082e*/ 	.byte	0x08
	.zero		1


	//   ....[25]....
        /*0830*/ 	.word	0x000004f0
        /*0834*/ 	.word	0x000000ff
        /*0838*/ 	.word	0x000000d0
        /*083c*/ 	.short	0x0100
        /*083e*/ 	.byte	0x08
	.zero		1


	//   ....[26]....
        /*0840*/ 	.word	0x00000500
        /*0844*/ 	.word	0x000000ff
        /*0848*/ 	.word	0x00000068
        /*084c*/ 	.short	0x0100
        /*084e*/ 	.byte	0x08
	.zero		1


	//   ....[27]....
        /*0850*/ 	.word	0x00000510
        /*0854*/ 	.word	0x000000ff
        /*0858*/ 	.word	0x000000d8
        /*085c*/ 	.short	0x0100
        /*085e*/ 	.byte	0x08
	.zero		1


	//   ....[28]....
        /*0860*/ 	.word	0x000008f0
        /*0864*/ 	.word	0x000000ff
        /*0868*/ 	.word	0x000000f0
        /*086c*/ 	.short	0x0100
        /*086e*/ 	.byte	0x06
	.zero		1


	//   ....[29]....
        /*0870*/ 	.word	0x00000940
        /*0874*/ 	.word	0x000000ff
        /*0878*/ 	.word	0x000000f8
        /*087c*/ 	.short	0x0100
        /*087e*/ 	.byte	0x06
	.zero		1


	//   ....[30]....
        /*0880*/ 	.word	0x000019f0
        /*0884*/ 	.word	0x00000003
        /*0888*/ 	.word	0x00000000
        /*088c*/ 	.short	0x010a
        /*088e*/ 	.byte	0x3f
	.zero		1


	//   ....[31]....
        /*0890*/ 	.word	0x00001a30
        /*0894*/ 	.word	0x00000003
        /*0898*/ 	.word	0x00000000
        /*089c*/ 	.short	0x010a
        /*089e*/ 	.byte	0x3f
	.zero		1


	//   ....[32]....
        /*08a0*/ 	.word	0x00002990
        /*08a4*/ 	.word	0x000000ff
        /*08a8*/ 	.word	0x00000000
        /*08ac*/ 	.short	0x010a
        /*08ae*/ 	.byte	0x04
	.zero		1


	//   ....[33]....
        /*08b0*/ 	.word	0x000029d0
        /*08b4*/ 	.word	0x000000ff
        /*08b8*/ 	.word	0x00000000
        /*08bc*/ 	.short	0x010a
        /*08be*/ 	.byte	0x04
	.zero		1


	//   ....[34]....
        /*08c0*/ 	.word	0x00003a90
        /*08c4*/ 	.word	0x00000003
        /*08c8*/ 	.word	0x00000000
        /*08cc*/ 	.short	0x0101
        /*08ce*/ 	.byte	0x3f
	.zero		1


	//   ....[35]....
        /*08d0*/ 	.word	0x00003d40
        /*08d4*/ 	.word	0x00000000
        /*08d8*/ 	.word	0x00000000
        /*08dc*/ 	.short	0x0101
        /*08de*/ 	.byte	0x3f
	.zero		1


	//   ....[36]....
        /*08e0*/ 	.word	0x00012e10
        /*08e4*/ 	.word	0x00000008
        /*08e8*/ 	.word	0x00000070
        /*08ec*/ 	.short	0x010a
        /*08ee*/ 	.byte	0x3f
	.zero		1


	//   ....[37]....
        /*08f0*/ 	.word	0x000131b0
        /*08f4*/ 	.word	0x00000002
        /*08f8*/ 	.word	0x000000f8
        /*08fc*/ 	.short	0x0101
        /*08fe*/ 	.byte	0x3f
	.zero		1


	//   ....[38]....
        /*0900*/ 	.word	0x00013a00
        /*0904*/ 	.word	0x00000005
        /*0908*/ 	.word	0x00000000
        /*090c*/ 	.short	0x010a
        /*090e*/ 	.byte	0x3f
	.zero		1


	//   ....[39]....
        /*0910*/ 	.word	0x00013a90
        /*0914*/ 	.word	0x00000007
        /*0918*/ 	.word	0x00000000
        /*091c*/ 	.short	0x010a
        /*091e*/ 	.byte	0x3f
	.zero		1


	//   ....[40]....
        /*0920*/ 	.word	0x00013b20
        /*0924*/ 	.word	0x00000007
        /*0928*/ 	.word	0x00000000
        /*092c*/ 	.short	0x010a
        /*092e*/ 	.byte	0x3f
	.zero		1


	//   ....[41]....
        /*0930*/ 	.word	0x00013bb0
        /*0934*/ 	.word	0x00000007
        /*0938*/ 	.word	0x00000000
        /*093c*/ 	.short	0x010a
        /*093e*/ 	.byte	0x3f
	.zero		1


	//   ....[42]....
        /*0940*/ 	.word	0x00013c40
        /*0944*/ 	.word	0x00000007
        /*0948*/ 	.word	0x00000000
        /*094c*/ 	.short	0x010a
        /*094e*/ 	.byte	0x3f
	.zero		1


	//   ....[43]....
        /*0950*/ 	.word	0x00013cd0
        /*0954*/ 	.word	0x00000007
        /*0958*/ 	.word	0x00000000
        /*095c*/ 	.short	0x010a
        /*095e*/ 	.byte	0x3f
	.zero		1


	//   ....[44]....
        /*0960*/ 	.word	0x00013d60
        /*0964*/ 	.word	0x00000007
        /*0968*/ 	.word	0x00000000
        /*096c*/ 	.short	0x010a
        /*096e*/ 	.byte	0x3f
	.zero		1


	//   ....[45]....
        /*0970*/ 	.word	0x00013df0
        /*0974*/ 	.word	0x00000007
        /*0978*/ 	.word	0x00000000
        /*097c*/ 	.short	0x010a
        /*097e*/ 	.byte	0x3f
	.zero		1


	//   ....[46]....
        /*0980*/ 	.word	0x00013e80
        /*0984*/ 	.word	0x00000007
        /*0988*/ 	.word	0x00000000
        /*098c*/ 	.short	0x010a
        /*098e*/ 	.byte	0x3f
	.zero		1


	//   ....[47]....
        /*0990*/ 	.word	0x00013f10
        /*0994*/ 	.word	0x00000007
        /*0998*/ 	.word	0x00000000
        /*099c*/ 	.short	0x010a
        /*099e*/ 	.byte	0x3f
	.zero		1


	//   ....[48]....
        /*09a0*/ 	.word	0x00013fa0
        /*09a4*/ 	.word	0x00000007
        /*09a8*/ 	.word	0x00000000
        /*09ac*/ 	.short	0x010a
        /*09ae*/ 	.byte	0x3f
	.zero		1


	//   ....[49]....
        /*09b0*/ 	.word	0x00014030
        /*09b4*/ 	.word	0x00000007
        /*09b8*/ 	.word	0x00000000
        /*09bc*/ 	.short	0x010a
        /*09be*/ 	.byte	0x3f
	.zero		1


	//   ....[50]....
        /*09c0*/ 	.word	0x000140c0
        /*09c4*/ 	.word	0x00000007
        /*09c8*/ 	.word	0x00000000
        /*09cc*/ 	.short	0x010a
        /*09ce*/ 	.byte	0x3f
	.zero		1


	//   ....[51]....
        /*09d0*/ 	.word	0x00014150
        /*09d4*/ 	.word	0x00000003
        /*09d8*/ 	.word	0x00000000
        /*09dc*/ 	.short	0x010a
        /*09de*/ 	.byte	0x3f
	.zero		1


	//   ....[52]....
        /*09e0*/ 	.word	0x000141b0
        /*09e4*/ 	.word	0x00000003
        /*09e8*/ 	.word	0x00000000
        /*09ec*/ 	.short	0x010a
        /*09ee*/ 	.byte	0x3f
	.zero		1


	//   ....[53]....
        /*09f0*/ 	.word	0x00014210
        /*09f4*/ 	.word	0x00000006
        /*09f8*/ 	.word	0x00000000
        /*09fc*/ 	.short	0x010a
        /*09fe*/ 	.byte	0x3f
	.zero		1


	//   ....[54]....
        /*0a00*/ 	.word	0x000142e0
        /*0a04*/ 	.word	0x00000008
        /*0a08*/ 	.word	0x00000070
        /*0a0c*/ 	.short	0x010a
        /*0a0e*/ 	.byte	0x3f
	.zero		1


	//   ....[55]....
        /*0a10*/ 	.word	0x000143b0
        /*0a14*/ 	.word	0x00000005
        /*0a18*/ 	.word	0x00000000
        /*0a1c*/ 	.short	0x010a
        /*0a1e*/ 	.byte	0x3f
	.zero		1


	//   ....[56]....
        /*0a20*/ 	.word	0x00014400
        /*0a24*/ 	.word	0x00000007
        /*0a28*/ 	.word	0x00000000
        /*0a2c*/ 	.short	0x010a
        /*0a2e*/ 	.byte	0x3f
	.zero		1


	//   ....[57]....
        /*0a30*/ 	.word	0x00014450
        /*0a34*/ 	.word	0x00000007
        /*0a38*/ 	.word	0x00000000
        /*0a3c*/ 	.short	0x010a
        /*0a3e*/ 	.byte	0x3f
	.zero		1


	//   ....[58]....
        /*0a40*/ 	.word	0x000144a0
        /*0a44*/ 	.word	0x00000007
        /*0a48*/ 	.word	0x00000000
        /*0a4c*/ 	.short	0x010a
        /*0a4e*/ 	.byte	0x3f
	.zero		1


	//   ....[59]....
        /*0a50*/ 	.word	0x000144f0
        /*0a54*/ 	.word	0x00000007
        /*0a58*/ 	.word	0x00000000
        /*0a5c*/ 	.short	0x010a
        /*0a5e*/ 	.byte	0x3f
	.zero		1


	//   ....[60]....
        /*0a60*/ 	.word	0x00014540
        /*0a64*/ 	.word	0x00000007
        /*0a68*/ 	.word	0x00000000
        /*0a6c*/ 	.short	0x010a
        /*0a6e*/ 	.byte	0x3f
	.zero		1


	//   ....[61]....
        /*0a70*/ 	.word	0x00014590
        /*0a74*/ 	.word	0x00000007
        /*0a78*/ 	.word	0x00000000
        /*0a7c*/ 	.short	0x010a
        /*0a7e*/ 	.byte	0x3f
	.zero		1


	//   ....[62]....
        /*0a80*/ 	.word	0x000145e0
        /*0a84*/ 	.word	0x00000007
        /*0a88*/ 	.word	0x00000000
        /*0a8c*/ 	.short	0x010a
        /*0a8e*/ 	.byte	0x3f
	.zero		1


	//   ....[63]....
        /*0a90*/ 	.word	0x00014630
        /*0a94*/ 	.word	0x00000007
        /*0a98*/ 	.word	0x00000000
        /*0a9c*/ 	.short	0x010a
        /*0a9e*/ 	.byte	0x3f
	.zero		1


	//   ....[64]....
        /*0aa0*/ 	.word	0x00014680
        /*0aa4*/ 	.word	0x00000007
        /*0aa8*/ 	.word	0x00000000
        /*0aac*/ 	.short	0x010a
        /*0aae*/ 	.byte	0x3f
	.zero		1


	//   ....[65]....
        /*0ab0*/ 	.word	0x000146d0
        /*0ab4*/ 	.word	0x00000007
        /*0ab8*/ 	.word	0x00000000
        /*0abc*/ 	.short	0x010a
        /*0abe*/ 	.byte	0x3f
	.zero		1


	//   ....[66]....
        /*0ac0*/ 	.word	0x00014720
        /*0ac4*/ 	.word	0x00000007
        /*0ac8*/ 	.word	0x00000000
        /*0acc*/ 	.short	0x010a
        /*0ace*/ 	.byte	0x3f
	.zero		1


	//   ....[67]....
        /*0ad0*/ 	.word	0x00014770
        /*0ad4*/ 	.word	0x00000007
        /*0ad8*/ 	.word	0x00000000
        /*0adc*/ 	.short	0x010a
        /*0ade*/ 	.byte	0x3f
	.zero		1


	//----- nvinfo : EIATTR_NUM_MBARRIERS
	.align		4
.L_37:
        /*0ae0*/ 	.byte	0x03, 0x38
        /*0ae2*/ 	.short	0x001e


	//----- nvinfo : EIATTR_EXIT_INSTR_OFFSETS
	.align		4
        /*0ae4*/ 	.byte	0x04, 0x1c
        /*0ae6*/ 	.short	(.L_39 - .L_38)


	//   ....[0]....
.L_38:
        /*0ae8*/ 	.word	0x00000c70


	//   ....[1]....
        /*0aec*/ 	.word	0x000015e0


	//   ....[2]....
        /*0af0*/ 	.word	0x00012410


	//   ....[3]....
        /*0af4*/ 	.word	0x00012a60


	//   ....[4]....
        /*0af8*/ 	.word	0x000141a0


	//----- nvinfo : EIATTR_MAX_THREADS
	.align		4
.L_39:
        /*0afc*/ 	.byte	0x04, 0x05
        /*0afe*/ 	.short	(.L_41 - .L_40)
.L_40:
        /*0b00*/ 	.word	0x00000180
        /*0b04*/ 	.word	0x00000001
        /*0b08*/ 	.word	0x00000001


	//----- nvinfo : EIATTR_CRS_STACK_SIZE
	.align		4
.L_41:
        /*0b0c*/ 	.byte	0x04, 0x1e
        /*0b0e*/ 	.short	(.L_43 - .L_42)
.L_42:
        /*0b10*/ 	.word	0x00000000


	//----- nvinfo : EIATTR_CBANK_PARAM_SIZE
	.align		4
.L_43:
        /*0b14*/ 	.byte	0x03, 0x19
        /*0b16*/ 	.short	0x0470


	//----- nvinfo : EIATTR_PARAM_CBANK
	.align		4
        /*0b18*/ 	.byte	0x04, 0x0a
        /*0b1a*/ 	.short	(.L_45 - .L_44)
	.align		4
.L_44:
        /*0b1c*/ 	.word	index@(.nv.constant0._ZN7cutlass13device_kernelINS_4gemm6kernel13GemmUniversalIN4cute5tupleIJiiiiEEENS1_10collective13CollectiveMmaINS1_34MainloopSm90TmaGmmaWarpSpecializedILi14ENS5_IJNS4_1CILi2EEENSA_ILi1EEESC_EEENS1_35KernelTmaWarpSpecializedCooperativeEEENS5_IJNSA_ILi256EEENSA_ILi240EEENSA_ILi32EEEEEEaNS5_IJlSC_lEEEaSK_NS4_8TiledMMAINS4_8MMA_AtomIJNS4_4SM904GMMA26MMA_64x16x32_S32S8S8_SS_TNEEEENS4_6LayoutISD_NS5_IJSC_NSA_ILi0EEESS_EEEEENS5_IJNS4_10UnderscoreESV_SV_EEEEENS4_13SM90_TMA_LOADENS4_14ComposedLayoutINS4_7SwizzleILi1ELi4ELi3EEENS4_18smem_ptr_flag_bitsILi8EEENSR_INS5_IJNSA_ILi8EEESI_EEENS5_IJSI_SC_EEEEEEEvNS4_8identityENS4_23SM90_TMA_LOAD_MULTICASTES18_vS19_EENS_8epilogue10collective6detail29Sm90TmaWarpSpecializedAdapterINS1D_15DefaultEpilogueIaSK_SK_NS1C_6thread17LinearCombinationIaLi1EiiLNS1H_9ScaleType4KindE0ELNS_15FloatRoundStyleE2EaEENS1_15EpilogueDefaultEEEEEvvEEEEvNT_6ParamsE)
        /*0b20*/ 	.short	0x0210
        /*0b22*/ 	.short	0x0470


	//----- nvinfo : EIATTR_SW_WAR
	.align		4
.L_45:
        /*0b24*/ 	.byte	0x04, 0x36
        /*0b26*/ 	.short	(.L_47 - .L_46)
.L_46:
        /*0b28*/ 	.word	0x00000008
.L_47:


//--------------------- .nv.callgraph             --------------------------
	.section	.nv.callgraph,"",@"SHT_CUDA_CALLGRAPH"
	.align	4
	.sectionentsize	8
	.align		4
        /*0000*/ 	.word	0x00000000
	.align		4
        /*0004*/ 	.word	0xffffffff
	.align		4
        /*0008*/ 	.word	index@(_ZN7cutlass13device_kernelINS_4gemm6kernel13GemmUniversalIN4cute5tupleIJiiiiEEENS1_10collective13CollectiveMmaINS1_34MainloopSm90TmaGmmaWarpSpecializedILi14ENS5_IJNS4_1CILi2EEENSA_ILi1EEESC_EEENS1_35KernelTmaWarpSpecializedCooperativeEEENS5_IJNSA_ILi256EEENSA_ILi240EEENSA_ILi32EEEEEEaNS5_IJlSC_lEEEaSK_NS4_8TiledMMAINS4_8MMA_AtomIJNS4_4SM904GMMA26MMA_64x16x32_S32S8S8_SS_TNEEEENS4_6LayoutISD_NS5_IJSC_NSA_ILi0EEESS_EEEEENS5_IJNS4_10UnderscoreESV_SV_EEEEENS4_13SM90_TMA_LOADENS4_14ComposedLayoutINS4_7SwizzleILi1ELi4ELi3EEENS4_18smem_ptr_flag_bitsILi8EEENSR_INS5_IJNSA_ILi8EEESI_EEENS5_IJSI_SC_EEEEEEEvNS4_8identityENS4_23SM90_TMA_LOAD_MULTICASTES18_vS19_EENS_8epilogue10collective6detail29Sm90TmaWarpSpecializedAdapterINS1D_15DefaultEpilogueIaSK_SK_NS1C_6thread17LinearCombinationIaLi1EiiLNS1H_9ScaleType4KindE0ELNS_15FloatRoundStyleE2EaEENS1_15EpilogueDefaultEEEEEvvEEEEvNT_6ParamsE)
	.align		4
        /*000c*/ 	.word	index@(__assertfail)
	.align		4
        /*0010*/ 	.word	0x00000000
	.align		4
        /*0014*/ 	.word	0xfffffffe
	.align		4
        /*0018*/ 	.word	0x00000000
	.align		4
        /*001c*/ 	.word	0xfffffffd
	.align		4
        /*0020*/ 	.word	0x00000000
	.align		4
        /*0024*/ 	.word	0xfffffffc


//--------------------- .nv.constant4             --------------------------
	.section	.nv.constant4,"a",@progbits
	.align	8
	.align		8
.nv.constant4:
        /*0000*/ 	.dword	__assertfail
	.align		8
        /*0008*/ 	.dword	__unnamed_1
	.align		8
        /*0010*/ 	.dword	_ZN40_INTERNAL_7076ff12_4_k_cu_36c1ab86_152124cuda3std3__45__cpo5beginE
	.align		8
        /*0018*/ 	.dword	_ZN40_INTERNAL_7076ff12_4_k_cu_36c1ab86_152124cuda3std3__45__cpo3endE
	.align		8
        /*0020*/ 	.dword	_ZN40_INTERNAL_7076ff12_4_k_cu_36c1ab86_152124cuda3std3__45__cpo6cbeginE
	.align		8
        /*0028*/ 	.dword	_ZN40_INTERNAL_7076ff12_4_k_cu_36c1ab86_152124cuda3std3__45__cpo4cendE
	.align		8
        /*0030*/ 	.dword	_ZN40_INTERNAL_7076ff12_4_k_cu_36c1ab86_152124cuda3std3__442_GLOBAL__N__7076ff12_4_k_cu_36c1ab86_152126ignoreE
	.align		8
        /*0038*/ 	.dword	_ZN40_INTERNAL_7076ff12_4_k_cu_36c1ab86_152124cuda3std3__419piecewise_constructE
	.align		8
        /*0040*/ 	.dword	_ZN40_INTERNAL_7076ff12_4_k_cu_36c1ab86_152124cuda3std3__48in_placeE
	.align		8
        /*0048*/ 	.dword	_ZN40_INTERNAL_7076ff12_4_k_cu_36c1ab86_152124cuda3std6ranges3__45__cpo4swapE
	.align		8
        /*0050*/ 	.dword	_ZN40_INTERNAL_7076ff12_4_k_cu_36c1ab86_152124cuda3std6ranges3__45__cpo9iter_moveE
	.align		8
        /*0058*/ 	.dword	_ZN40_INTERNAL_7076ff12_4_k_cu_36c1ab86_152124cute7productE
	.align		8
        /*0060*/ 	.dword	_ZN40_INTERNAL_7076ff12_4_k_cu_36c1ab86_152124cute1_E
	.align		8
        /*0068*/ 	.dword	$str$22
	.align		8
        /*0070*/ 	.dword	$str$23


//--------------------- .text._ZN7cutlass13device_kernelINS_4gemm6kernel13GemmUniversalIN4cute5tupleIJiiiiEEENS1_10collective13CollectiveMmaINS1_34MainloopSm90TmaGmmaWarpSpecializedILi14ENS5_IJNS4_1CILi2EEENSA_ILi1EEESC_EEENS1_35KernelTmaWarpSpecializedCooperativeEEENS5_IJNSA_ILi256EEENSA_ILi240EEENSA_ILi32EEEEEEaNS5_IJlSC_lEEEaSK_NS4_8TiledMMAINS4_8MMA_AtomIJNS4_4SM904GMMA26MMA_64x16x32_S32S8S8_SS_TNEEEENS4_6LayoutISD_NS5_IJSC_NSA_ILi0EEESS_EEEEENS5_IJNS4_10UnderscoreESV_SV_EEEEENS4_13SM90_TMA_LOADENS4_14ComposedLayoutINS4_7SwizzleILi1ELi4ELi3EEENS4_18smem_ptr_flag_bitsILi8EEENSR_INS5_IJNSA_ILi8EEESI_EEENS5_IJSI_SC_EEEEEEEvNS4_8identityENS4_23SM90_TMA_LOAD_MULTICASTES18_vS19_EENS_8epilogue10collective6detail29Sm90TmaWarpSpecializedAdapterINS1D_15DefaultEpilogueIaSK_SK_NS1C_6thread17LinearCombinationIaLi1EiiLNS1H_9ScaleType4KindE0ELNS_15FloatRoundStyleE2EaEENS1_15EpilogueDefaultEEEEEvvEEEEvNT_6ParamsE --------------------------
	.section	.text._ZN7cutlass13device_kernelINS_4gemm6kernel13GemmUniversalIN4cute5tupleIJiiiiEEENS1_10collective13CollectiveMmaINS1_34MainloopSm90TmaGmmaWarpSpecializedILi14ENS5_IJNS4_1CILi2EEENSA_ILi1EEESC_EEENS1_35KernelTmaWarpSpecializedCooperativeEEENS5_IJNSA_ILi256EEENSA_ILi240EEENSA_ILi32EEEEEEaNS5_IJlSC_lEEEaSK_NS4_8TiledMMAINS4_8MMA_AtomIJNS4_4SM904GMMA26MMA_64x16x32_S32S8S8_SS_TNEEEENS4_6LayoutISD_NS5_IJSC_NSA_ILi0EEESS_EEEEENS5_IJNS4_10UnderscoreESV_SV_EEEEENS4_13SM90_TMA_LOADENS4_14ComposedLayoutINS4_7SwizzleILi1ELi4ELi3EEENS4_18smem_ptr_flag_bitsILi8EEENSR_INS5_IJNSA_ILi8EEESI_EEENS5_IJSI_SC_EEEEEEEvNS4_8identityENS4_23SM90_TMA_LOAD_MULTICASTES18_vS19_EENS_8epilogue10collective6detail29Sm90TmaWarpSpecializedAdapterINS1D_15DefaultEpilogueIaSK_SK_NS1C_6thread17LinearCombinationIaLi1EiiLNS1H_9ScaleType4KindE0ELNS_15FloatRoundStyleE2EaEENS1_15EpilogueDefaultEEEEEvvEEEEvNT_6ParamsE,"ax",@progbits
	.align	128
.text._ZN7cutlass13device_kernelINS_4gemm6kernel13GemmUniversalIN4cute5tupleIJiiiiEEENS1_10collective13CollectiveMmaINS1_34MainloopSm90TmaGmmaWarpSpecializedILi14ENS5_IJNS4_1CILi2EEENSA_ILi1EEESC_EEENS1_35KernelTmaWarpSpecializedCooperativeEEENS5_IJNSA_ILi256EEENSA_ILi240EEENSA_ILi32EEEEEEaNS5_IJlSC_lEEEaSK_NS4_8TiledMMAINS4_8MMA_AtomIJNS4_4SM904GMMA26MMA_64x16x32_S32S8S8_SS_TNEEEENS4_6LayoutISD_NS5_IJSC_NSA_ILi0EEESS_EEEEENS5_IJNS4_10UnderscoreESV_SV_EEEEENS4_13SM90_TMA_LOADENS4_14ComposedLayoutINS4_7SwizzleILi1ELi4ELi3EEENS4_18smem_ptr_flag_bitsILi8EEENSR_INS5_IJNSA_ILi8EEESI_EEENS5_IJSI_SC_EEEEEEEvNS4_8identityENS4_23SM90_TMA_LOAD_MULTICASTES18_vS19_EENS_8epilogue10collective6detail29Sm90TmaWarpSpecializedAdapterINS1D_15DefaultEpilogueIaSK_SK_NS1C_6thread17LinearCombinationIaLi1EiiLNS1H_9ScaleType4KindE0ELNS_15FloatRoundStyleE2EaEENS1_15EpilogueDefaultEEEEEvvEEEEvNT_6ParamsE:
        .type           _ZN7cutlass13device_kernelINS_4gemm6kernel13GemmUniversalIN4cute5tupleIJiiiiEEENS1_10collective13CollectiveMmaINS1_34MainloopSm90TmaGmmaWarpSpecializedILi14ENS5_IJNS4_1CILi2EEENSA_ILi1EEESC_EEENS1_35KernelTmaWarpSpecializedCooperativeEEENS5_IJNSA_ILi256EEENSA_ILi240EEENSA_ILi32EEEEEEaNS5_IJlSC_lEEEaSK_NS4_8TiledMMAINS4_8MMA_AtomIJNS4_4SM904GMMA26MMA_64x16x32_S32S8S8_SS_TNEEEENS4_6LayoutISD_NS5_IJSC_NSA_ILi0EEESS_EEEEENS5_IJNS4_10UnderscoreESV_SV_EEEEENS4_13SM90_TMA_LOADENS4_14ComposedLayoutINS4_7SwizzleILi1ELi4ELi3EEENS4_18smem_ptr_flag_bitsILi8EEENSR_INS5_IJNSA_ILi8EEESI_EEENS5_IJSI_SC_EEEEEEEvNS4_8identityENS4_23SM90_TMA_LOAD_MULTICASTES18_vS19_EENS_8epilogue10collective6detail29Sm90TmaWarpSpecializedAdapterINS1D_15DefaultEpilogueIaSK_SK_NS1C_6thread17LinearCombinationIaLi1EiiLNS1H_9ScaleType4KindE0ELNS_15FloatRoundStyleE2EaEENS1_15EpilogueDefaultEEEEEvvEEEEvNT_6ParamsE,@function
        .size           _ZN7cutlass13device_kernelINS_4gemm6kernel13GemmUniversalIN4cute5tupleIJiiiiEEENS1_10collective13CollectiveMmaINS1_34MainloopSm90TmaGmmaWarpSpecializedILi14ENS5_IJNS4_1CILi2EEENSA_ILi1EEESC_EEENS1_35KernelTmaWarpSpecializedCooperativeEEENS5_IJNSA_ILi256EEENSA_ILi240EEENSA_ILi32EEEEEEaNS5_IJlSC_lEEEaSK_NS4_8TiledMMAINS4_8MMA_AtomIJNS4_4SM904GMMA26MMA_64x16x32_S32S8S8_SS_TNEEEENS4_6LayoutISD_NS5_IJSC_NSA_ILi0EEESS_EEEEENS5_IJNS4_10UnderscoreESV_SV_EEEEENS4_13SM90_TMA_LOADENS4_14ComposedLayoutINS4_7SwizzleILi1ELi4ELi3EEENS4_18smem_ptr_flag_bitsILi8EEENSR_INS5_IJNSA_ILi8EEESI_EEENS5_IJSI_SC_EEEEEEEvNS4_8identityENS4_23SM90_TMA_LOAD_MULTICASTES18_vS19_EENS_8epilogue10collective6detail29Sm90TmaWarpSpecializedAdapterINS1D_15DefaultEpilogueIaSK_SK_NS1C_6thread17LinearCombinationIaLi1EiiLNS1H_9ScaleType4KindE0ELNS_15FloatRoundStyleE2EaEENS1_15EpilogueDefaultEEEEEvvEEEEvNT_6ParamsE,(.L_x_576 - _ZN7cutlass13device_kernelINS_4gemm6kernel13GemmUniversalIN4cute5tupleIJiiiiEEENS1_10collective13CollectiveMmaINS1_34MainloopSm90TmaGmmaWarpSpecializedILi14ENS5_IJNS4_1CILi2EEENSA_ILi1EEESC_EEENS1_35KernelTmaWarpSpecializedCooperativeEEENS5_IJNSA_ILi256EEENSA_ILi240EEENSA_ILi32EEEEEEaNS5_IJlSC_lEEEaSK_NS4_8TiledMMAINS4_8MMA_AtomIJNS4_4SM904GMMA26MMA_64x16x32_S32S8S8_SS_TNEEEENS4_6LayoutISD_NS5_IJSC_NSA_ILi0EEESS_EEEEENS5_IJNS4_10UnderscoreESV_SV_EEEEENS4_13SM90_TMA_LOADENS4_14ComposedLayoutINS4_7SwizzleILi1ELi4ELi3EEENS4_18smem_ptr_flag_bitsILi8EEENSR_INS5_IJNSA_ILi8EEESI_EEENS5_IJSI_SC_EEEEEEEvNS4_8identityENS4_23SM90_TMA_LOAD_MULTICASTES18_vS19_EENS_8epilogue10collective6detail29Sm90TmaWarpSpecializedAdapterINS1D_15DefaultEpilogueIaSK_SK_NS1C_6thread17LinearCombinationIaLi1EiiLNS1H_9ScaleType4KindE0ELNS_15FloatRoundStyleE2EaEENS1_15EpilogueDefaultEEEEEvvEEEEvNT_6ParamsE)
        .other          _ZN7cutlass13device_kernelINS_4gemm6kernel13GemmUniversalIN4cute5tupleIJiiiiEEENS1_10collective13CollectiveMmaINS1_34MainloopSm90TmaGmmaWarpSpecializedILi14ENS5_IJNS4_1CILi2EEENSA_ILi1EEESC_EEENS1_35KernelTmaWarpSpecializedCooperativeEEENS5_IJNSA_ILi256EEENSA_ILi240EEENSA_ILi32EEEEEEaNS5_IJlSC_lEEEaSK_NS4_8TiledMMAINS4_8MMA_AtomIJNS4_4SM904GMMA26MMA_64x16x32_S32S8S8_SS_TNEEEENS4_6LayoutISD_NS5_IJSC_NSA_ILi0EEESS_EEEEENS5_IJNS4_10UnderscoreESV_SV_EEEEENS4_13SM90_TMA_LOADENS4_14ComposedLayoutINS4_7SwizzleILi1ELi4ELi3EEENS4_18smem_ptr_flag_bitsILi8EEENSR_INS5_IJNSA_ILi8EEESI_EEENS5_IJSI_SC_EEEEEEEvNS4_8identityENS4_23SM90_TMA_LOAD_MULTICASTES18_vS19_EENS_8epilogue10collective6detail29Sm90TmaWarpSpecializedAdapterINS1D_15DefaultEpilogueIaSK_SK_NS1C_6thread17LinearCombinationIaLi1EiiLNS1H_9ScaleType4KindE0ELNS_15FloatRoundStyleE2EaEENS1_15EpilogueDefaultEEEEEvvEEEEvNT_6ParamsE,@"STO_CUDA_ENTRY STV_DEFAULT"
_ZN7cutlass13device_kernelINS_4gemm6kernel13GemmUniversalIN4cute5tupleIJiiiiEEENS1_10collective13CollectiveMmaINS1_34MainloopSm90TmaGmmaWarpSpecializedILi14ENS5_IJNS4_1CILi2EEENSA_ILi1EEESC_EEENS1_35KernelTmaWarpSpecializedCooperativeEEENS5_IJNSA_ILi256EEENSA_ILi240EEENSA_ILi32EEEEEEaNS5_IJlSC_lEEEaSK_NS4_8TiledMMAINS4_8MMA_AtomIJNS4_4SM904GMMA26MMA_64x16x32_S32S8S8_SS_TNEEEENS4_6LayoutISD_NS5_IJSC_NSA_ILi0EEESS_EEEEENS5_IJNS4_10UnderscoreESV_SV_EEEEENS4_13SM90_TMA_LOADENS4_14ComposedLayoutINS4_7SwizzleILi1ELi4ELi3EEENS4_18smem_ptr_flag_bitsILi8EEENSR_INS5_IJNSA_ILi8EEESI_EEENS5_IJSI_SC_EEEEEEEvNS4_8identityENS4_23SM90_TMA_LOAD_MULTICASTES18_vS19_EENS_8epilogue10collective6detail29Sm90TmaWarpSpecializedAdapterINS1D_15DefaultEpilogueIaSK_SK_NS1C_6thread17LinearCombinationIaLi1EiiLNS1H_9ScaleType4KindE0ELNS_15FloatRoundStyleE2EaEENS1_15EpilogueDefaultEEEEEvvEEEEvNT_6ParamsE:
[----:B------:R-:W0:Y:S02]  /*0000*/  LDC R1, c[0x0][0x28] ;  /* 0x00000a00ff017b82 */ /* 0x000e240000000800 */
[----:B0-----:R-:W-:Y:S01]  /*0010*/  VIADD R1, R1, 0xfffffee0 ;  /* 0xfffffee001017836 */ /* 0x001fe20000000000 */
[----:B------:R-:W0:Y:S01]  /*0020*/  S2R R4, SR_TID.X ;  /* 0x0000000000047919 */ /* 0x000e220000002100 */
[----:B------:R-:W-:Y:S01]  /*0030*/  ELECT P0, URZ, PT ;  /* 0x00000000003f782f */ /* 0x000fe20003800000 */
[----:B------:R-:W-:Y:S01]  /*0040*/  BSSY B0, `(.L_x_0) ;  /* 0x0000015000007945 */ /* 0x000fe20003800000 */
[--C-:B0-----:R-:W-:Y:S02]  /*0050*/  SHF.R.U32.HI R0, RZ, 0x5, R4.reuse ;  /* 0x00000005ff007819 */ /* 0x101fe40000011604 */
[----:B------:R-:W-:-:S03]  /*0060*/  SHF.R.U32.HI R2, RZ, 0x7, R4 ;  /* 0x00000007ff027819 */ /* 0x000fc60000011604 */
[----:B------:R-:W0:Y:S04]  /*0070*/  SHFL.IDX PT, R3, R0, RZ, 0x1f ;  /* 0x00001fff00037589 */ /* 0x000e2800000e0000 */
[----:B------:R-:W1:Y:S01]  /*0080*/  SHFL.IDX PT, R2, R2, RZ, 0x1f ;  /* 0x00001fff02027589 */ /* 0x000e6200000e0000 */
[----:B0-----:R-:W-:Y:S02]  /*0090*/  R2UR UR9, R3 ;  /* 0x00000000030972ca */ /* 0x001fe400000e0000 */
[----:B-1----:R-:W-:-:S11]  /*00a0*/  R2UR UR5, R2 ;  /* 0x00000000020572ca */ /* 0x002fd600000e0000 */
[----:B------:R-:W-:Y:S02]  /*00b0*/  USHF.R.S32.HI UR4, URZ, 0x1f, UR9 ;  /* 0x0000001f3f047899 */ /* 0x000fe40008011409 */
[----:B------:R-:W-:Y:S02]  /*00c0*/  ISETP.NE.OR P0, PT, RZ, UR9, !P0 ;  /* 0x00000009ff007c0c */ /* 0x000fe4000c705670 */
[----:B------:R-:W-:-:S04]  /*00d0*/  ULEA.HI UR4, UR4, UR9, URZ, 0x2 ;  /* 0x0000000904047291 */ /* 0x000fc8000f8f103f */
[----:B------:R-:W-:-:S04]  /*00e0*/  ULOP3.LUT UR4, UR4, 0xfffffffc, URZ, 0xc0, !UPT ;  /* 0xfffffffc04047892 */ /* 0x000fc8000f8ec03f */
[----:B------:R-:W-:-:S03]  /*00f0*/  UIADD3 UR9, UR9, -UR4, URZ ;  /* 0x8000000409097290 */ /* 0x000fc6000fffe03f */
[----:B------:R-:W-:Y:S09]  /*0100*/  @P0 BRA `(.L_x_1) ;  /* 0x0000000000200947 */ /* 0x000ff20003800000 */
[----:B------:R-:W-:Y:S02]  /*0110*/  ULDC.64 UR6, c[0x0][0x198] ;  /* 0x0000660000067ab9 */ /* 0x000fe40000000a00 */
[----:B------:R-:W-:Y:S02]  /*0120*/  UIADD3 UR10, UP0, UR6, 0xf0, URZ ;  /* 0x000000f0060a7890 */ /* 0x000fe4000ff1e03f */
[----:B------:R-:W-:Y:S02]  /*0130*/  UIADD3 UR6, UP1, UR6, 0x1f0, URZ ;  /* 0x000001f006067890 */ /* 0x000fe4000ff3e03f */
[----:B------:R-:W-:Y:S02]  /*0140*/  UIADD3.X UR11, URZ, UR7, URZ, UP0, !UPT ;  /* 0x000000073f0b7290 */ /* 0x000fe400087fe43f */
[----:B------:R-:W-:-:S07]  /*0150*/  UIADD3.X UR7, URZ, UR7, URZ, UP1, !UPT ;  /* 0x000000073f077290 */ /* 0x000fce0008ffe43f */
[----:B------:R0:W-:Y:S02]  /*0160*/  UTMACCTL.PF [UR10] ;  /* 0x000000000a0079b9 */ /* 0x0001e40008040000 */
[----:B------:R0:W-:Y:S02]  /*0170*/  UTMACCTL.PF [UR6] ;  /* 0x00000000060079b9 */ /* 0x0001e40008040000 */
[----:B0-----:R-:W-:Y:S01]  /*0180*/  NOP ;  /* 0x0000000000007918 */ /* 0x001fe20000000000 */
.L_x_1:
[----:B------:R-:W-:Y:S05]  /*0190*/  BSYNC B0 ;  /* 0x0000000000007941 */ /* 0x000fea0003800000 */
.L_x_0:
[----:B------:R-:W-:Y:S01]  /*01a0*/  UISETP.NE.AND UP0, UPT, UR9, 0x3, UPT ;  /* 0x000000030900788c */ /* 0x000fe2000bf05270 */
[----:B------:R-:W0:Y:S01]  /*01b0*/  SHFL.IDX PT, R2, R0, RZ, 0x1f ;  /* 0x00001fff00027589 */ /* 0x000e2200000e0000 */
[----:B------:R-:W-:Y:S02]  /*01c0*/  UIADD3 UR16, UR5, -0x1, URZ ;  /* 0xffffffff05107890 */ /* 0x000fe4000fffe03f */
[----:B------:R-:W-:Y:S01]  /*01d0*/  ISETP.NE.AND P1, PT, RZ, UR5, PT ;  /* 0x00000005ff007c0c */ /* 0x000fe2000bf25270 */
[----:B------:R-:W-:Y:S02]  /*01e0*/  UISETP.EQ.OR UP0, UPT, UR9, URZ, !UP0 ;  /* 0x0000003f0900728c */ /* 0x000fe4000c702670 */
[----:B------:R-:W-:Y:S02]  /*01f0*/  UISETP.GE.U32.AND UP1, UPT, UR16, 0x2, UPT ;  /* 0x000000021000788c */ /* 0x000fe4000bf26070 */
[----:B------:R-:W-:-:S04]  /*0200*/  UISETP.EQ.AND UP0, UPT, UR5, URZ, UP0 ;  /* 0x0000003f0500728c */ /* 0x000fc80008702270 */
[----:B------:R-:W-:-:S04]  /*0210*/  USEL UR4, URZ, 0x1, !UP0 ;  /* 0x000000013f047887 */ /* 0x000fc8000c000000 */
[----:B------:R-:W-:-:S06]  /*0220*/  USEL UR4, UR4, 0x2, UP1 ;  /* 0x0000000204047887 */ /* 0x000fcc0008800000 */
[----:B------:R-:W-:Y:S01]  /*0230*/  IMAD.U32 R3, RZ, RZ, UR4 ;  /* 0x00000004ff037e24 */ /* 0x000fe2000f8e00ff */
[----:B0-----:R-:W-:-:S04]  /*0240*/  ISETP.NE.AND P0, PT, R2, RZ, PT ;  /* 0x000000ff0200720c */ /* 0x001fc80003f05270 */
[----:B------:R0:W-:Y:S09]  /*0250*/  STL [R1+0x88], R3 ;  /* 0x0000880301007387 */ /* 0x0001f20000100800 */
[----:B0-----:R-:W-:Y:S05]  /*0260*/  @P0 BRA `(.L_x_2) ;  /* 0x0000000000b40947 */ /* 0x001fea0003800000 */
[----:B------:R-:W-:Y:S01]  /*0270*/  ELECT P0, URZ, PT ;  /* 0x00000000003f782f */ /* 0x000fe20003800000 */
[----:B------:R-:W-:-:S12]  /*0280*/  BSSY B0, `(.L_x_2) ;  /* 0x000002b000007945 */ /* 0x000fd80003800000 */
[----:B------:R-:W-:Y:S05]  /*0290*/  @!P0 BRA `(.L_x_3) ;  /* 0x0000000000a48947 */ /* 0x000fea0003800000 */
[----:B------:R-:W0:Y:S01]  /*02a0*/  S2UR UR8, SR_CgaCtaId ;  /* 0x00000000000879c3 */ /* 0x000e220000008800 */
[----:B------:R-:W-:Y:S01]  /*02b0*/  UMOV UR4, 0x400 ;  /* 0x0000040000047882 */ /* 0x000fe20000000000 */
[----:B------:R-:W-:Y:S01]  /*02c0*/  UMOV UR5, 0x1 ;  /* 0x0000000100057882 */ /* 0x000fe20000000000 */
[----:B------:R-:W-:Y:S02]  /*02d0*/  UMOV UR6, 0x4 ;  /* 0x0000000400067882 */ /* 0x000fe40000000000 */
[----:B------:R-:W-:-:S04]  /*02e0*/  UIADD3 UR6, -UR6, 0x100000, URZ ;  /* 0x0010000006067890 */ /* 0x000fc8000fffe13f */
[----:B------:R-:W-:Y:S02]  /*02f0*/  USHF.L.U32 UR7, UR6, 0xb, URZ ;  /* 0x0000000b06077899 */ /* 0x000fe4000800063f */
[----:B------:R-:W-:Y:S02]  /*0300*/  USHF.L.U32 UR6, UR6, 0x1, URZ ;  /* 0x0000000106067899 */ /* 0x000fe4000800063f */
[----:B0-----:R-:W-:Y:S02]  /*0310*/  ULEA UR8, UR8, UR4, 0x18 ;  /* 0x0000000408087291 */ /* 0x001fe4000f8ec03f */
[----:B------:R-:W-:-:S04]  /*0320*/  UIADD3 UR4, -UR5, 0x100000, URZ ;  /* 0x0010000005047890 */ /* 0x000fc8000fffe13f */
[----:B------:R-:W-:Y:S02]  /*0330*/  USHF.L.U32 UR5, UR4, 0xb, URZ ;  /* 0x0000000b04057899 */ /* 0x000fe4000800063f */
[----:B------:R-:W-:Y:S01]  /*0340*/  USHF.L.U32 UR4, UR4, 0x1, URZ ;  /* 0x0000000104047899 */ /* 0x000fe2000800063f */
[----:B------:R-:W0:Y:S11]  /*0350*/  FENCE.VIEW.ASYNC.S ;  /* 0x00000000000073c6 */ /* 0x000e360000000000 */
[----:B0-----:R0:W1:Y:S01]  /*0360*/  SYNCS.EXCH.64 URZ, [UR8], UR4 ;  /* 0x00000004083f75b2 */ /* 0x0010620008000100 */
[----:B------:R0:W2:Y:S01]  /*0370*/  SYNCS.EXCH.64 URZ, [UR8+0x70], UR6 ;  /* 0x00007006083f75b2 */ /* 0x0000a20008000100 */
[----:B------:R0:W3:Y:S01]  /*0380*/  SYNCS.EXCH.64 URZ, [UR8+0x8], UR4 ;  /* 0x00000804083f75b2 */ /* 0x0000e20008000100 */
[----:B------:R0:W4:Y:S01]  /*0390*/  SYNCS.EXCH.64 URZ, [UR8+0x78], UR6 ;  /* 0x00007806083f75b2 */ /* 0x0001220008000100 */
[----:B------:R0:W0:Y:S01]  /*03a0*/  SYNCS.EXCH.64 URZ, [UR8+0x10], UR4 ;  /* 0x00001004083f75b2 */ /* 0x0000220008000100 */
        /* <DEDUP_REMOVED lines=23> */
[----:B-1234-:R-:W-:Y:S01]  /*0520*/  NOP ;  /* 0x0000000000007918 */ /* 0x01efe20000000000 */
.L_x_3:
[----:B0-----:R-:W-:Y:S05]  /*0530*/  BSYNC B0 ;  /* 0x0000000000007941 */ /* 0x001fea0003800000 */
.L_x_2:
[----:B------:R-:W0:Y:S01]  /*0540*/  S2UR UR13, SR_CTAID.X ;  /* 0x00000000000d79c3 */ /* 0x000e220000002500 */
[----:B------:R-:W-:Y:S01]  /*0550*/  SHF.R.S32.HI R3, RZ, 0x1f, R4 ;  /* 0x0000001fff037819 */ /* 0x000fe20000011404 */
[----:B------:R1:W2:Y:S01]  /*0560*/  SHFL.IDX PT, R6, R0, RZ, 0x1f ;  /* 0x00001fff00067589 */ /* 0x0002a200000e0000 */
[----:B------:R-:W-:Y:S01]  /*0570*/  ULDC UR4, c[0x0][0x150] ;  /* 0x0000540000047ab9 */ /* 0x000fe20000000800 */
[----:B------:R-:W-:Y:S02]  /*0580*/  ELECT P0, URZ, PT ;  /* 0x00000000003f782f */ /* 0x000fe40003800000 */
[----:B------:R-:W-:Y:S01]  /*0590*/  LEA.HI R3, R3, R4, RZ, 0x7 ;  /* 0x0000000403037211 */ /* 0x000fe200078f38ff */
[----:B------:R-:W-:Y:S01]  /*05a0*/  ULDC UR5, c[0x0][0x154] ;  /* 0x0000550000057ab9 */ /* 0x000fe20000000800 */
[----:B------:R-:W-:Y:S01]  /*05b0*/  SHF.R.S32.HI R7, RZ, 0x1f, R2 ;  /* 0x0000001fff077819 */ /* 0x000fe20000011402 */
[----:B------:R-:W3:Y:S01]  /*05c0*/  S2UR UR10, SR_CTAID.Y ;  /* 0x00000000000a79c3 */ /* 0x000ee20000002600 */
[----:B------:R-:W-:Y:S01]  /*05d0*/  LOP3.LUT R3, R3, 0xffffff80, RZ, 0xc0, !PT ;  /* 0xffffff8003037812 */ /* 0x000fe200078ec0ff */
[----:B------:R-:W-:Y:S01]  /*05e0*/  ULDC UR8, c[0x0][0x144] ;  /* 0x0000510000087ab9 */ /* 0x000fe20000000800 */
[----:B------:R-:W-:Y:S01]  /*05f0*/  LEA.HI R7, R7, R2, RZ, 0x2 ;  /* 0x0000000207077211 */ /* 0x000fe200078f10ff */
[----:B------:R-:W-:Y:S01]  /*0600*/  NOP ;  /* 0x0000000000007918 */ /* 0x000fe20000000000 */
[----:B------:R-:W-:Y:S01]  /*0610*/  NOP ;  /* 0x0000000000007918 */ /* 0x000fe20000000000 */
[----:B------:R-:W-:Y:S01]  /*0620*/  IMAD.IADD R3, R4, 0x1, -R3 ;  /* 0x0000000104037824 */ /* 0x000fe200078e0a03 */
[----:B------:R-:W-:Y:S01]  /*0630*/  LOP3.LUT R7, R7, 0x3ffffffc, RZ, 0xc0, !PT ;  /* 0x3ffffffc07077812 */ /* 0x000fe200078ec0ff */
[----:B------:R-:W-:-:S03]  /*0640*/  ULDC UR11, c[0x0][0x148] ;  /* 0x00005200000b7ab9 */ /* 0x000fc60000000800 */
[----:B------:R-:W-:Y:S01]  /*0650*/  SHF.R.S32.HI R4, RZ, 0x1f, R3 ;  /* 0x0000001fff047819 */ /* 0x000fe20000011403 */
[----:B------:R-:W-:-:S03]  /*0660*/  IMAD.IADD R2, R2, 0x1, -R7 ;  /* 0x0000000102027824 */ /* 0x000fc600078e0a07 */
[----:B------:R-:W-:Y:S02]  /*0670*/  LEA.HI R4, R4, R3, RZ, 0x3 ;  /* 0x0000000304047211 */ /* 0x000fe400078f18ff */
[----:B0-----:R-:W-:Y:S02]  /*0680*/  I2FP.F32.U32 R5, UR13 ;  /* 0x0000000d00057c45 */ /* 0x001fe40008201000 */
[--C-:B-1----:R-:W-:Y:S02]  /*0690*/  SHF.R.S32.HI R0, RZ, 0x3, R4.reuse ;  /* 0x00000003ff007819 */ /* 0x102fe40000011404 */
[----:B--2---:R-:W-:Y:S01]  /*06a0*/  ISETP.NE.OR P0, PT, R6, RZ, !P0 ;  /* 0x000000ff0600720c */ /* 0x004fe20004705670 */
[----:B------:R-:W-:Y:S01]  /*06b0*/  FMUL R8, R5, UR4 ;  /* 0x0000000405087c20 */ /* 0x000fe20008400000 */
[----:B------:R-:W-:-:S04]  /*06c0*/  SHF.R.S32.HI R5, RZ, 0x1f, R4 ;  /* 0x0000001fff057819 */ /* 0x000fc80000011404 */
[----:B------:R-:W-:Y:S01]  /*06d0*/  LEA.HI R5, R5, R0, RZ, 0x2 ;  /* 0x0000000005057211 */ /* 0x000fe200078f10ff */
[----:B------:R-:W0:Y:S03]  /*06e0*/  F2I.U32.TRUNC.NTZ R8, R8 ;  /* 0x0000000800087305 */ /* 0x000e26000020f000 */
[----:B------:R-:W-:-:S03]  /*06f0*/  LOP3.LUT R5, R5, 0xfffffffc, RZ, 0xc0, !PT ;  /* 0xfffffffc05057812 */ /* 0x000fc600078ec0ff */
[----:B------:R-:W-:Y:S01]  /*0700*/  VOTEU.ALL UP0, P0 ;  /* 0x00000000003f7886 */ /* 0x000fe20000000000 */
[----:B------:R-:W-:Y:S01]  /*0710*/  VOTEU.ALL UP1, P0 ;  /* 0x00000000003f7886 */ /* 0x000fe20000020000 */
[----:B------:R-:W-:Y:S01]  /*0720*/  IMAD.IADD R5, R0, 0x1, -R5 ;  /* 0x0000000100057824 */ /* 0x000fe200078e0a05 */
[----:B---3--:R-:W-:Y:S02]  /*0730*/  I2FP.F32.U32 R0, UR10 ;  /* 0x0000000a00007c45 */ /* 0x008fe40008201000 */
[----:B------:R-:W1:Y:S01]  /*0740*/  @!UP0 S2UR UR7, SR_CgaCtaId ;  /* 0x00000000000789c3 */ /* 0x000e620000008800 */
[----:B------:R-:W-:Y:S01]  /*0750*/  IMAD R2, R2, 0x4, R5 ;  /* 0x0000000402027824 */ /* 0x000fe200078e0205 */
[----:B------:R-:W-:Y:S01]  /*0760*/  @!UP0 UMOV UR6, 0x400 ;  /* 0x0000040000068882 */ /* 0x000fe20000000000 */
[----:B------:R-:W-:Y:S01]  /*0770*/  FMUL R4, R0, UR5 ;  /* 0x0000000500047c20 */ /* 0x000fe20008400000 */
[----:B0-----:R-:W-:Y:S02]  /*0780*/  R2UR UR4, R8 ;  /* 0x00000000080472ca */ /* 0x001fe400000e0000 */
[----:B------:R-:W-:-:S03]  /*0790*/  LEA.HI R0, R2, R2, RZ, 0x1 ;  /* 0x0000000202007211 */ /* 0x000fc600078f08ff */
[----:B------:R-:W0:Y:S01]  /*07a0*/  F2I.U32.TRUNC.NTZ R4, R4 ;  /* 0x0000000400047305 */ /* 0x000e22000020f000 */
[----:B------:R-:W-:-:S05]  /*07b0*/  LOP3.LUT R5, R0, 0xfffffffe, RZ, 0xc0, !PT ;  /* 0xfffffffe00057812 */ /* 0x000fca00078ec0ff */
[----:B------:R-:W-:Y:S02]  /*07c0*/  IMAD.IADD R5, R2, 0x1, -R5 ;  /* 0x0000000102057824 */ /* 0x000fe400078e0a05 */
[----:B------:R-:W-:-:S04]  /*07d0*/  UIADD3 UR4, -UR4, URZ, URZ ;  /* 0x0000003f04047290 */ /* 0x000fc8000fffe13f */
[----:B------:R-:W-:Y:S01]  /*07e0*/  UIMAD UR8, UR8, UR4, UR13 ;  /* 0x00000004080872a4 */ /* 0x000fe2000f8e020d */
[----:B0-----:R-:W-:Y:S02]  /*07f0*/  R2UR UR12, R4 ;  /* 0x00000000040c72ca */ /* 0x001fe400000e0000 */
[----:B------:R-:W-:Y:S01]  /*0800*/  UMOV UR4, 0x20 ;  /* 0x0000002000047882 */ /* 0x000fe20000000000 */
[----:B-1----:R-:W-:Y:S02]  /*0810*/  @!UP0 ULEA UR6, UR7, UR6, 0x18 ;  /* 0x0000000607068291 */ /* 0x002fe4000f8ec03f */
[----:B------:R-:W-:Y:S01]  /*0820*/  ISETP.NE.AND P3, PT, R5, UR8, PT ;  /* 0x0000000805007c0c */ /* 0x000fe2000bf65270 */
[----:B------:R-:W-:-:S04]  /*0830*/  @!UP0 UIADD3 UR4, -UR4, 0x100000, URZ ;  /* 0x0010000004048890 */ /* 0x000fc8000fffe13f */
[----:B------:R-:W-:Y:S02]  /*0840*/  @!UP0 USHF.L.U32 UR5, UR4, 0xb, URZ ;  /* 0x0000000b04058899 */ /* 0x000fe4000800063f */
[----:B------:R-:W-:Y:S01]  /*0850*/  @!UP0 USHF.L.U32 UR4, UR4, 0x1, URZ ;  /* 0x0000000104048899 */ /* 0x000fe2000800063f */
[C---:B------:R-:W-:Y:S01]  /*0860*/  IMAD.SHL.U32 R5, R2.reuse, 0x4, RZ ;  /* 0x0000000402057824 */ /* 0x040fe200078e00ff */
[----:B------:R-:W-:Y:S01]  /*0870*/  VOTEU.ALL UP0, P0 ;  /* 0x00000000003f7886 */ /* 0x000fe20000000000 */
[----:B------:R-:W0:Y:S01]  /*0880*/  LDC R4, c[0x0][0x140] ;  /* 0x00005000ff047b82 */ /* 0x000e220000000800 */
[----:B------:R-:W-:Y:S02]  /*0890*/  LOP3.LUT P0, RZ, R3, 0x7, RZ, 0xc0, !PT ;  /* 0x0000000703ff7812 */ /* 0x000fe4000780c0ff */
[----:B------:R-:W-:Y:S01]  /*08a0*/  LOP3.LUT R9, R2, 0xc, R5, 0x78, !PT ;  /* 0x0000000c02097812 */ /* 0x000fe200078e7805 */
[----:B------:R-:W-:-:S03]  /*08b0*/  UIADD3 UR12, -UR12, URZ, URZ ;  /* 0x0000003f0c0c7290 */ /* 0x000fc6000fffe13f */
[C---:B------:R-:W-:Y:S01]  /*08c0*/  ISETP.LT.U32.AND P0, PT, R9.reuse, 0x2, !P0 ;  /* 0x000000020900780c */ /* 0x040fe20004701070 */
[----:B------:R1:W-:Y:S04]  /*08d0*/  STL [R1+0x84], R9 ;  /* 0x0000840901007387 */ /* 0x0003e80000100800 */
[----:B------:R-:W2:Y:S02]  /*08e0*/  FENCE.VIEW.ASYNC.S ;  /* 0x00000000000073c6 */ /* 0x000ea40000000000 */
[----:B--2---:R-:W2:Y:S01]  /*08f0*/  @!UP0 SYNCS.EXCH.64 URZ, [UR6+0xf0], UR4 ;  /* 0x0000f004063f85b2 */ /* 0x004ea20008000100 */
[----:B------:R-:W-:Y:S02]  /*0900*/  @P3 LEA.HI R0, R9, R9, RZ, 0x1 ;  /* 0x0000000909003211 */ /* 0x000fe400078f08ff */
[----:B------:R-:W-:-:S02]  /*0910*/  SEL R3, RZ, 0x1, !P0 ;  /* 0x00000001ff037807 */ /* 0x000fc40004000000 */
[----:B------:R-:W-:Y:S02]  /*0920*/  @P3 SHF.R.S32.HI R0, RZ, 0x1, R0 ;  /* 0x00000001ff003819 */ /* 0x000fe40000011400 */
[----:B0-----:R-:W-:Y:S01]  /*0930*/  ISETP.EQ.U32.AND P2, PT, R4, 0x1, PT ;  /* 0x000000010400780c */ /* 0x001fe20003f42070 */
[----:B------:R0:W3:Y:S01]  /*0940*/  @!UP1 SYNCS.EXCH.64 URZ, [UR6+0xf8], UR4 ;  /* 0x0000f804063f95b2 */ /* 0x0000e20008000100 */
[----:B------:R-:W-:Y:S01]  /*0950*/  NOP ;  /* 0x0000000000007918 */ /* 0x000fe20000000000 */
[----:B0-----:R-:W-:-:S06]  /*0960*/  UIMAD UR4, UR11, UR12, UR10 ;  /* 0x0000000c0b0472a4 */ /* 0x001fcc000f8e020a */
[----:B------:R-:W-:Y:S01]  /*0970*/  @P3 ISETP.NE.AND P4, PT, R0, UR4, PT ;  /* 0x0000000400003c0c */ /* 0x000fe2000bf85270 */
[----:B------:R-:W-:-:S03]  /*0980*/  IMAD.MOV.U32 R0, RZ, RZ, 0x1 ;  /* 0x00000001ff007424 */ /* 0x000fc600078e00ff */
[----:B------:R-:W-:-:S04]  /*0990*/  @P3 SEL R0, RZ, 0x1, P4 ;  /* 0x00000001ff003807 */ /* 0x000fc80002000000 */
[----:B------:R-:W-:-:S05]  /*09a0*/  LOP3.LUT R0, R0, R3, RZ, 0xc0, !PT ;  /* 0x0000000300007212 */ /* 0x000fca00078ec0ff */
[----:B------:R1:W-:Y:S01]  /*09b0*/  STL [R1+0x80], R0 ;  /* 0x0000800001007387 */ /* 0x0003e20000100800 */
[----:B--2---:R-:W-:Y:S05]  /*09c0*/  @!P2 BRA `(.L_x_4) ;  /* 0x000000000008a947 */ /* 0x004fea0003800000 */
[----:B---3--:R-:W-:Y:S01]  /*09d0*/  UCGABAR_ARV ;  /* 0x00000000000079c7 */ /* 0x008fe20008000000 */
[----:B------:R-:W-:Y:S05]  /*09e0*/  BRA `(.L_x_5) ;  /* 0x0000000000047947 */ /* 0x000fea0003800000 */
.L_x_4:
[----:B---3--:R-:W-:Y:S01]  /*09f0*/  NOP ;  /* 0x0000000000007918 */ /* 0x008fe20000000000 */
.L_x_5:
[----:B------:R-:W-:Y:S01]  /*0a00*/  ULDC UR4, c[0x0][0x65c] ;  /* 0x0001970000047ab9 */ /* 0x000fe20000000800 */
[----:B------:R-:W-:Y:S01]  /*0a10*/  UMOV UR5, URZ ;  /* 0x0000003f00057c82 */ /* 0x000fe20008000000 */
[----:B------:R-:W-:-:S03]  /*0a20*/  UISETP.NE.AND UP0, UPT, UR4, 0x1, UPT ;  /* 0x000000010400788c */ /* 0x000fc6000bf05270 */
[----:B------:R-:W-:Y:S01]  /*0a30*/  UMOV UR4, UR13 ;  /* 0x0000000d00047c82 */ /* 0x000fe20008000000 */
[----:B------:R-:W-:Y:S02]  /*0a40*/  UP2UR UR15, UPR, URZ, 0x1 ;  /* 0x000000013f0f7883 */ /* 0x000fe40008000000 */
[----:B------:R-:W-:Y:S02]  /*0a50*/  PLOP3.LUT P0, PT, PT, PT, UP0, 0x80, 0x0 ;  /* 0x000000000000781c */ /* 0x000fe40003f0f008 */
[----:B------:R-:W-:Y:S02]  /*0a60*/  PLOP3.LUT P3, PT, PT, PT, UP0, 0x80, 0x0 ;  /* 0x000000000000781c */ /* 0x000fe40003f6f008 */
[----:B------:R-:W-:Y:S01]  /*0a70*/  IMAD.U32 R6, RZ, RZ, UR15 ;  /* 0x0000000fff067e24 */ /* 0x000fe2000f8e00ff */
[----:B------:R-:W-:Y:S01]  /*0a80*/  @UP0 ULDC UR14, c[0x0][0x10] ;  /* 0x00000400000e0ab9 */ /* 0x000fe20000000800 */
[----:B------:R-:W-:Y:S01]  /*0a90*/  @UP0 UMOV UR6, UR10 ;  /* 0x0000000a00060c82 */ /* 0x000fe20008000000 */
[----:B------:R-:W-:Y:S01]  /*0aa0*/  @UP0 UMOV UR7, URZ ;  /* 0x0000003f00070c82 */ /* 0x000fe20008000000 */
[----:B------:R-:W-:Y:S01]  /*0ab0*/  PLOP3.LUT P5, PT, PT, PT, UP0, 0x80, 0x0 ;  /* 0x000000000000781c */ /* 0x000fe20003faf008 */
[----:B------:R-:W-:Y:S01]  /*0ac0*/  @UP0 UIMAD.WIDE.U32 UR14, UR13, UR14, UR6 ;  /* 0x0000000e0d0e02a5 */ /* 0x000fe2000f8e0006 */
[----:B------:R-:W-:Y:S01]  /*0ad0*/  PLOP3.LUT P4, PT, PT, PT, UP0, 0x80, 0x0 ;  /* 0x000000000000781c */ /* 0x000fe20003f8f008 */
[----:B------:R0:W-:Y:S01]  /*0ae0*/  STL [R1+0xac], R6 ;  /* 0x0000ac0601007387 */ /* 0x0001e20000100800 */
[----:B------:R-:W-:Y:S01]  /*0af0*/  @!UP0 ULDC UR7, c[0x0][0xc] ;  /* 0x0000030000078ab9 */ /* 0x000fe20000000800 */
[----:B------:R-:W-:Y:S01]  /*0b00*/  @UP0 UMOV UR6, URZ ;  /* 0x0000003f00060c82 */ /* 0x000fe20008000000 */
[----:B------:R-:W-:Y:S01]  /*0b10*/  @!UP0 UIMAD.WIDE.U32 UR4, UR10, UR7, UR4 ;  /* 0x000000070a0482a5 */ /* 0x000fe2000f8e0004 */
[----:B------:R-:W-:Y:S01]  /*0b20*/  IMAD.U32 R2, RZ, RZ, UR14 ;  /* 0x0000000eff027e24 */ /* 0x000fe2000f8e00ff */
[----:B------:R-:W-:-:S02]  /*0b30*/  @UP0 UIADD3 UR6, UR15, UR6, URZ ;  /* 0x000000060f060290 */ /* 0x000fc4000fffe03f */
[----:B------:R-:W-:Y:S02]  /*0b40*/  IMAD.U32 R3, RZ, RZ, UR15 ;  /* 0x0000000fff037e24 */ /* 0x000fe4000f8e00ff */
[----:B------:R-:W-:Y:S02]  /*0b50*/  @P0 IMAD.MOV.U32 R8, RZ, RZ, R2 ;  /* 0x000000ffff080224 */ /* 0x000fe400078e0002 */
[----:B------:R-:W-:Y:S02]  /*0b60*/  IMAD.U32 R5, RZ, RZ, UR5 ;  /* 0x00000005ff057e24 */ /* 0x000fe4000f8e00ff */
[----:B------:R-:W-:Y:S02]  /*0b70*/  IMAD.U32 R2, RZ, RZ, UR4 ;  /* 0x00000004ff027e24 */ /* 0x000fe4000f8e00ff */
[----:B------:R-:W-:Y:S02]  /*0b80*/  @P3 IMAD.U32 R7, RZ, RZ, UR6 ;  /* 0x00000006ff073e24 */ /* 0x000fe4000f8e00ff */
[----:B------:R-:W-:-:S02]  /*0b90*/  @!P5 IMAD.MOV.U32 R7, RZ, RZ, R5 ;  /* 0x000000ffff07d224 */ /* 0x000fc400078e0005 */
[----:B------:R-:W-:Y:S02]  /*0ba0*/  @!P4 IMAD.MOV.U32 R8, RZ, RZ, R2 ;  /* 0x000000ffff08c224 */ /* 0x000fe400078e0002 */
[----:B------:R-:W-:Y:S01]  /*0bb0*/  IMAD.U32 R3, RZ, RZ, UR5 ;  /* 0x00000005ff037e24 */ /* 0x000fe2000f8e00ff */
[----:B------:R0:W-:Y:S01]  /*0bc0*/  STL [R1+0x90], R7 ;  /* 0x0000900701007387 */ /* 0x0001e20000100800 */
[----:B------:R-:W-:-:S03]  /*0bd0*/  IMAD.U32 R4, RZ, RZ, UR4 ;  /* 0x00000004ff047e24 */ /* 0x000fc6000f8e00ff */
[----:B------:R0:W-:Y:S01]  /*0be0*/  STL [R1+0x94], R8 ;  /* 0x0000940801007387 */ /* 0x0001e20000100800 */
[----:B------:R-:W-:Y:S05]  /*0bf0*/  @!P2 BRA `(.L_x_6) ;  /* 0x00000000000ca947 */ /* 0x000fea0003800000 */
[----:B------:R-:W-:Y:S01]  /*0c00*/  UCGABAR_WAIT ;  /* 0x0000000000007dc7 */ /* 0x000fe20008000000 */
[----:B------:R-:W-:Y:S01]  /*0c10*/  CCTL.IVALL ;  /* 0x00000000ff00798f */ /* 0x000fe20002000000 */
[----:B------:R-:W-:Y:S05]  /*0c20*/  BRA `(.L_x_7) ;  /* 0x0000000000047947 */ /* 0x000fea0003800000 */
.L_x_6:
[----:B------:R-:W-:Y:S06]  /*0c30*/  BAR.SYNC.DEFER_BLOCKING 0x0 ;  /* 0x0000000000007b1d */ /* 0x000fec0000010000 */
.L_x_7:
[----:B------:R-:W-:Y:S05]  /*0c40*/  @!P1 BRA `(.L_x_8) ;  /* 0x0000011400f49947 */ /* 0x000fea0003800000 */
[----:B------:R-:W-:-:S06]  /*0c50*/  UISETP.GT.U32.AND UP0, UPT, UR16, 0x1, UPT ;  /* 0x000000011000788c */ /* 0x000fcc000bf04070 */
[----:B------:R-:W-:-:S13]  /*0c60*/  PLOP3.LUT P0, PT, PT, PT, UP0, 0x80, 0x0 ;  /* 0x000000000000781c */ /* 0x000fda0003f0f008 */
[----:B------:R-:W-:Y:S05]  /*0c70*/  @P0 EXIT ;  /* 0x000000000000094d */ /* 0x000fea0003800000 */
[----:B------:R-:W-:Y:S01]  /*0c80*/  ULDC.64 UR4, c[0x0][0x650] ;  /* 0x0001940000047ab9 */ /* 0x000fe20000000a00 */
[----:B-1----:R-:W-:Y:S02]  /*0c90*/  PRMT R0, RZ, 0x7610, R0 ;  /* 0x00007610ff007816 */ /* 0x002fe40000000000 */
[----:B------:R-:W-:Y:S01]  /*0ca0*/  ISETP.GE.U32.AND P0, PT, R8, UR4, PT ;  /* 0x0000000408007c0c */ /* 0x000fe2000bf06070 */
[----:B------:R-:W-:Y:S02]  /*0cb0*/  UMOV UR4, 0xffffffff ;  /* 0xffffffff00047882 */ /* 0x000fe40000000000 */
[----:B------:R-:W-:Y:S01]  /*0cc0*/  IMAD.U32 R2, RZ, RZ, UR4 ;  /* 0x00000004ff027e24 */ /* 0x000fe2000f8e00ff */
[----:B------:R-:W-:Y:S01]  /*0cd0*/  ISETP.GE.U32.AND.EX P0, PT, R7, UR5, PT, P0 ;  /* 0x0000000507007c0c */ /* 0x000fe2000bf06100 */
[----:B------:R-:W-:Y:S01]  /*0ce0*/  UMOV UR5, 0xffffffff ;  /* 0xffffffff00057882 */ /* 0x000fe20000000000 */
[----:B------:R-:W-:Y:S02]  /*0cf0*/  IMAD.U32 R23, RZ, RZ, UR4 ;  /* 0x00000004ff177e24 */ /* 0x000fe4000f8e00ff */
[----:B------:R1:W-:Y:S01]  /*0d00*/  STL [R1+0x9c], R2 ;  /* 0x00009c0201007387 */ /* 0x0003e20000100800 */
[----:B------:R-:W-:-:S08]  /*0d10*/  IMAD.U32 R22, RZ, RZ, UR5 ;  /* 0x00000005ff167e24 */ /* 0x000fd0000f8e00ff */
[----:B------:R-:W-:Y:S05]  /*0d20*/  @P0 BRA `(.L_x_9) ;  /* 0x0000000400600947 */ /* 0x000fea0003800000 */
[----:B------:R-:W-:Y:S01]  /*0d30*/  ULDC.64 UR16, c[0x0][0x628] ;  /* 0x00018a0000107ab9 */ /* 0x000fe20000000a00 */
[C---:B------:R-:W-:Y:S01]  /*0d40*/  R2UR UR19, R8.reuse ;  /* 0x00000000081372ca */ /* 0x040fe200000e0000 */
[----:B------:R-:W-:Y:S01]  /*0d50*/  ULDC UR18, c[0x0][0x630] ;  /* 0x00018c0000127ab9 */ /* 0x000fe20000000800 */
[----:B------:R-:W-:Y:S02]  /*0d60*/  ISETP.NE.U32.AND P0, PT, RZ, UR16, PT ;  /* 0x00000010ff007c0c */ /* 0x000fe4000bf05070 */
[----:B------:R-:W-:Y:S02]  /*0d70*/  R2UR UR4, R8 ;  /* 0x00000000080472ca */ /* 0x000fe400000e0000 */
[----:B------:R-:W-:Y:S02]  /*0d80*/  ISETP.NE.AND.EX P0, PT, RZ, UR17, PT, P0 ;  /* 0x00000011ff007c0c */ /* 0x000fe4000bf05300 */
[----:B------:R-:W-:-:S11]  /*0d90*/  R2UR UR5, R7 ;  /* 0x00000000070572ca */ /* 0x000fd600000e0000 */
[----:B------:R-:W-:Y:S05]  /*0da0*/  @!P0 BRA `(.L_x_10) ;  /* 0x0000000000308947 */ /* 0x000fea0003800000 */
[----:B------:R-:W-:Y:S01]  /*0db0*/  R2UR UR4, R8 ;  /* 0x00000000080472ca */ /* 0x000fe200000e0000 */
[----:B------:R-:W-:Y:S01]  /*0dc0*/  ULDC UR9, c[0x0][0x634] ;  /* 0x00018d0000097ab9 */ /* 0x000fe20000000800 */
[----:B------:R-:W-:-:S11]  /*0dd0*/  R2UR UR13, R7 ;  /* 0x00000000070d72ca */ /* 0x000fd600000e0000 */
[----:B------:R-:W-:-:S04]  /*0de0*/  UIADD3 UR9, UP0, UR4, UR9, URZ ;  /* 0x0000000904097290 */ /* 0x000fc8000ff1e03f */
[----:B------:R-:W-:-:S04]  /*0df0*/  UIADD3.X UR13, URZ, UR13, URZ, UP0, !UPT ;  /* 0x0000000d3f0d7290 */ /* 0x000fc800087fe43f */
[----:B------:R-:W-:-:S04]  /*0e00*/  UIMAD.WIDE.U32 UR4, UR13, UR16, URZ ;  /* 0x000000100d0472a5 */ /* 0x000fc8000f8e003f */
[----:B------:R-:W-:Y:S02]  /*0e10*/  UIMAD.WIDE.U32 UR6, UP0, UR9, UR17, UR4 ;  /* 0x00000011090672a5 */ /* 0x000fe4000f800004 */
[----:B------:R-:W-:Y:S02]  /*0e20*/  UIMAD.WIDE.U32 UR4, UR9, UR16, URZ ;  /* 0x00000010090472a5 */ /* 0x000fe4000f8e003f */
[----:B------:R-:W-:Y:S02]  /*0e30*/  UIADD3.X UR15, URZ, URZ, URZ, UP0, !UPT ;  /* 0x0000003f3f0f7290 */ /* 0x000fe400087fe43f */
[----:B------:R-:W-:Y:S01]  /*0e40*/  UIADD3 URZ, UP0, UR5, UR6, URZ ;  /* 0x00000006053f7290 */ /* 0x000fe2000ff1e03f */
[----:B------:R-:W-:-:S03]  /*0e50*/  UMOV UR14, UR7 ;  /* 0x00000007000e7c82 */ /* 0x000fc60008000000 */
[----:B------:R-:W-:-:S12]  /*0e60*/  UIMAD.WIDE.U32.X UR4, UR13, UR17, UR14, UP0 ;  /* 0x000000110d0472a5 */ /* 0x000fd800080e040e */
.L_x_10:
[----:B------:R-:W-:Y:S01]  /*0e70*/  R2UR UR6, R6 ;  /* 0x00000000060672ca */ /* 0x000fe200000e0000 */
[----:B------:R-:W-:Y:S01]  /*0e80*/  USHF.R.U64 UR4, UR4, UR18, UR5 ;  /* 0x0000001204047299 */ /* 0x000fe20008001205 */
[----:B------:R-:W-:Y:S01]  /*0e90*/  R2UR UR15, R7 ;  /* 0x00000000070f72ca */ /* 0x000fe200000e0000 */
[----:B------:R-:W-:Y:S01]  /*0ea0*/  USHF.R.U32.HI UR5, URZ, UR18, UR5 ;  /* 0x000000123f057299 */ /* 0x000fe20008011605 */
[----:B------:R-:W-:Y:S01]  /*0eb0*/  ULDC.64 UR16, c[0x0][0x620] ;  /* 0x0001880000107ab9 */ /* 0x000fe20000000a00 */
[----:B------:R-:W-:Y:S01]  /*0ec0*/  UMOV UR14, UR19 ;  /* 0x00000013000e7c82 */ /* 0x000fe20008000000 */
[----:B------:R-:W-:Y:S01]  /*0ed0*/  ULDC UR13, c[0x0][0x618] ;  /* 0x00018600000d7ab9 */ /* 0x000fe20000000800 */
[----:B------:R-:W-:Y:S01]  /*0ee0*/  UIMAD UR12, UR11, UR12, UR10 ;  /* 0x0000000c0b0c72a4 */ /* 0x000fe2000f8e020a */
[----:B------:R-:W-:Y:S02]  /*0ef0*/  ULDC UR19, c[0x0][0x658] ;  /* 0x0001960000137ab9 */ /* 0x000fe40000000800 */
[----:B------:R-:W-:Y:S01]  /*0f00*/  ULDC UR10, c[0x0][0x608] ;  /* 0x00018200000a7ab9 */ /* 0x000fe20000000800 */
[----:B------:R-:W-:-:S02]  /*0f10*/  UMOV UR11, 0xffffffff ;  /* 0xffffffff000b7882 */ /* 0x000fc40000000000 */
[----:B------:R-:W-:Y:S02]  /*0f20*/  UISETP.NE.AND UP1, UPT, UR6, URZ, UPT ;  /* 0x0000003f0600728c */ /* 0x000fe4000bf25270 */
[----:B------:R-:W-:Y:S01]  /*0f30*/  UIADD3 UR6, UP0, URZ, -UR4, URZ ;  /* 0x800000043f067290 */ /* 0x000fe2000ff1e03f */
[----:B------:R-:W-:Y:S01]  /*0f40*/  ULDC UR18, c[0x0][0x600] ;  /* 0x0001800000127ab9 */ /* 0x000fe20000000800 */
[----:B------:R-:W-:Y:S02]  /*0f50*/  ULDC UR20, c[0x0][0x648] ;  /* 0x0001920000147ab9 */ /* 0x000fe40000000800 */
[----:B------:R-:W-:Y:S02]  /*0f60*/  UIADD3.X UR5, URZ, ~UR5, URZ, UP0, !UPT ;  /* 0x800000053f057290 */ /* 0x000fe400087fe43f */
[----:B------:R-:W-:Y:S02]  /*0f70*/  UIMAD.WIDE.U32 UR14, UR6, UR16, UR14 ;  /* 0x00000010060e72a5 */ /* 0x000fe4000f8e000e */
[----:B------:R-:W-:-:S02]  /*0f80*/  UIMAD UR5, UR5, UR16, URZ ;  /* 0x00000010050572a4 */ /* 0x000fc4000f8e023f */
[----:B------:R-:W-:Y:S02]  /*0f90*/  UIADD3 UR16, UR18, -0x1, URZ ;  /* 0xffffffff12107890 */ /* 0x000fe4000fffe03f */
[----:B------:R-:W-:Y:S01]  /*0fa0*/  UIMAD UR5, UR6, UR17, UR5 ;  /* 0x00000011060572a4 */ /* 0x000fe2000f8e0205 */
[----:B------:R-:W-:Y:S02]  /*0fb0*/  ULDC UR21, c[0x0][0x638] ;  /* 0x00018e0000157ab9 */ /* 0x000fe40000000800 */
[----:B------:R-:W-:Y:S01]  /*0fc0*/  ULDC.64 UR6, c[0x0][0x640] ;  /* 0x0001900000067ab9 */ /* 0x000fe20000000a00 */
[----:B------:R-:W-:Y:S01]  /*0fd0*/  UIADD3 UR9, UR15, UR5, URZ ;  /* 0x000000050f097290 */ /* 0x000fe2000fffe03f */
[----:B------:R-:W-:Y:S01]  /*0fe0*/  ISETP.NE.U32.AND P0, PT, RZ, UR6, PT ;  /* 0x00000006ff007c0c */ /* 0x000fe2000bf05070 */
[----:B------:R-:W-:Y:S02]  /*0ff0*/  USEL UR5, UR8, UR12, !UP1 ;  /* 0x0000000c08057287 */ /* 0x000fe4000c800000 */
[----:B------:R-:W-:Y:S01]  /*1000*/  USHF.R.U64 UR17, UR14, UR13, UR9 ;  /* 0x0000000d0e117299 */ /* 0x000fe20008001209 */
[----:B------:R-:W-:Y:S01]  /*1010*/  ISETP.NE.AND.EX P0, PT, RZ, UR7, PT, P0 ;  /* 0x00000007ff007c0c */ /* 0x000fe2000bf05300 */
[----:B------:R-:W-:-:S02]  /*1020*/  USHF.R.U32.HI UR9, URZ, UR13, UR9 ;  /* 0x0000000d3f097299 */ /* 0x000fc40008011609 */
[----:B------:R-:W-:Y:S02]  /*1030*/  USHF.L.U32 UR8, UR11, UR19, URZ ;  /* 0x000000130b087299 */ /* 0x000fe4000800063f */
[----:B------:R-:W-:Y:S02]  /*1040*/  USHF.R.U64 UR23, UR17, UR10, UR9 ;  /* 0x0000000a11177299 */ /* 0x000fe40008001209 */
[----:B------:R-:W-:Y:S02]  /*1050*/  USHF.R.U32.HI UR9, URZ, UR10, UR9 ;  /* 0x0000000a3f097299 */ /* 0x000fe40008011609 */
[----:B------:R-:W-:Y:S02]  /*1060*/  ULOP3.LUT UR14, URZ, UR8, URZ, 0x33, !UPT ;  /* 0x000000083f0e7292 */ /* 0x000fe4000f8e333f */
[----:B------:R-:W-:Y:S02]  /*1070*/  USHF.R.U64 UR24, UR23, UR19, UR9 ;  /* 0x0000001317187299 */ /* 0x000fe40008001209 */
[----:B------:R-:W-:Y:S01]  /*1080*/  USHF.R.U32.HI UR9, URZ, UR19, UR9 ;  /* 0x000000133f097299 */ /* 0x000fe20008011609 */
[----:B------:R-:W-:-:S04]  /*1090*/  UMOV UR22, 0x1 ;  /* 0x0000000100167882 */ /* 0x000fc80000000000 */
[----:B------:R-:W-:Y:S01]  /*10a0*/  UMOV UR8, UR24 ;  /* 0x0000001800087c82 */ /* 0x000fe20008000000 */
[----:B------:R-:W-:Y:S06]  /*10b0*/  @!P0 BRA `(.L_x_11) ;  /* 0x0000000000308947 */ /* 0x000fec0003800000 */
[----:B------:R-:W-:Y:S02]  /*10c0*/  ULDC UR12, c[0x0][0x64c] ;  /* 0x00019300000c7ab9 */ /* 0x000fe40000000800 */
        /* <DEDUP_REMOVED lines=8> */
[----:B------:R-:W-:-:S07]  /*1150*/  UIMAD.WIDE.U32.X UR6, UR15, UR7, UR12, UP0 ;  /* 0x000000070f0672a5 */ /* 0x000fce00080e040c */
[----:B------:R-:W-:Y:S01]  /*1160*/  UMOV UR8, UR6 ;  /* 0x0000000600087c82 */ /* 0x000fe20008000000 */
[----:B------:R-:W-:-:S05]  /*1170*/  UMOV UR9, UR7 ;  /* 0x0000000700097c82 */ /* 0x000fca0008000000 */
.L_x_11:
[----:B------:R-:W-:Y:S01]  /*1180*/  R2UR UR6, R6 ;  /* 0x00000000060672ca */ /* 0x000fe200000e0000 */
[----:B-1----:R-:W-:Y:S01]  /*1190*/  IMAD.U32 R2, RZ, RZ, UR4 ;  /* 0x00000004ff027e24 */ /* 0x002fe2000f8e00ff */
[----:B------:R-:W-:Y:S01]  /*11a0*/  USHF.R.U64 UR7, UR8, UR20, UR9 ;  /* 0x0000001408077299 */ /* 0x000fe20008001209 */
[----:B------:R-:W-:Y:S01]  /*11b0*/  IMAD.MOV.U32 R0, RZ, RZ, 0x1 ;  /* 0x00000001ff007424 */ /* 0x000fe200078e00ff */
[----:B------:R-:W-:Y:S02]  /*11c0*/  ULOP3.LUT UR14, UR23, UR14, URZ, 0xc0, !UPT ;  /* 0x0000000e170e7292 */ /* 0x000fe4000f8ec03f */
[----:B------:R2:W-:Y:S01]  /*11d0*/  STL [R1+0x9c], R2 ;  /* 0x00009c0201007387 */ /* 0x0005e20000100800 */
[----:B------:R-:W-:Y:S02]  /*11e0*/  UIADD3 UR8, -UR7, URZ, URZ ;  /* 0x0000003f07087290 */ /* 0x000fe4000fffe13f */
[----:B------:R-:W-:-:S04]  /*11f0*/  ULOP3.LUT UR16, UR17, UR16, URZ, 0xc0, !UPT ;  /* 0x0000001011107292 */ /* 0x000fc8000f8ec03f */
[----:B------:R-:W-:Y:S02]  /*1200*/  UISETP.NE.AND UP0, UPT, UR6, URZ, UPT ;  /* 0x0000003f0600728c */ /* 0x000fe4000bf05270 */
[----:B------:R-:W-:-:S04]  /*1210*/  USHF.L.U32 UR6, UR22, UR19, URZ ;  /* 0x0000001316067299 */ /* 0x000fc8000800063f */
[----:B------:R-:W-:Y:S02]  /*1220*/  UIMAD UR14, UR6, UR7, UR14 ;  /* 0x00000007060e72a4 */ /* 0x000fe4000f8e020e */
[----:B------:R-:W-:Y:S01]  /*1230*/  UIMAD UR6, UR8, UR21, UR24 ;  /* 0x00000015080672a4 */ /* 0x000fe2000f8e0218 */
[----:B------:R-:W-:Y:S02]  /*1240*/  ULDC UR7, c[0x0][0x610] ;  /* 0x0001840000077ab9 */ /* 0x000fe40000000800 */
[----:B------:R-:W-:Y:S02]  /*1250*/  UIMAD UR5, UR14, UR7, UR5 ;  /* 0x000000070e0572a4 */ /* 0x000fe4000f8e0205 */
[----:B------:R-:W-:-:S04]  /*1260*/  UIMAD UR6, UR6, UR18, UR16 ;  /* 0x00000012060672a4 */ /* 0x000fc8000f8e0210 */
[----:B------:R-:W-:Y:S02]  /*1270*/  USEL UR7, UR6, UR5, !UP0 ;  /* 0x0000000506077287 */ /* 0x000fe4000c000000 */
[----:B------:R-:W-:-:S04]  /*1280*/  USEL UR5, UR5, UR6, !UP0 ;  /* 0x0000000605057287 */ /* 0x000fc8000c000000 */
[----:B------:R-:W-:Y:S02]  /*1290*/  IMAD.U32 R22, RZ, RZ, UR7 ;  /* 0x00000007ff167e24 */ /* 0x000fe4000f8e00ff */
[----:B--2---:R-:W-:-:S07]  /*12a0*/  IMAD.U32 R23, RZ, RZ, UR5 ;  /* 0x00000005ff177e24 */ /* 0x004fce000f8e00ff */
.L_x_9:
[----:B------:R-:W-:-:S08]  /*12b0*/  NOP ;  /* 0x0000000000007918 */ /* 0x000fd00000000000 */
[----:B------:R-:W2:Y:S02]  /*12c0*/  USETMAXREG.TRY_ALLOC.CTAPOOL UP0, 0xf0 ;  /* 0x000000f0000079c8 */ /* 0x000ea40008000600 */
[----:B--2---:R-:W-:-:S13]  /*12d0*/  PLOP3.LUT P0, PT, PT, PT, UP0, 0x80, 0x0 ;  /* 0x000000000000781c */ /* 0x004fda0003f0f008 */
[----:B------:R-:W-:Y:S05]  /*12e0*/  @!P0 BRA `(.L_x_9) ;  /* 0xfffffffc00f08947 */ /* 0x000fea000383ffff */
[----:B------:R-:W-:Y:S02]  /*12f0*/  ULDC.64 UR4, c[0x0][0x598] ;  /* 0x0001660000047ab9 */ /* 0x000fe40000000a00 */
[----:B------:R-:W-:-:S04]  /*1300*/  ISETP.NE.U32.AND P0, PT, RZ, UR4, PT ;  /* 0x00000004ff007c0c */ /* 0x000fc8000bf05070 */
[----:B------:R-:W-:-:S13]  /*1310*/  ISETP.NE.AND.EX P0, PT, RZ, UR5, PT, P0 ;  /* 0x00000005ff007c0c */ /* 0x000fda000bf05300 */
[----:B------:R-:W-:Y:S05]  /*1320*/  @!P0 BRA `(.L_x_12) ;  /* 0x0000000000248947 */ /* 0x000fea0003800000 */
[----:B-1----:R-:W1:Y:S01]  /*1330*/  LDC.64 R2, c[0x0][0x598] ;  /* 0x00016600ff027b82 */ /* 0x002e620000000a00 */
[----:B------:R-:W-:Y:S02]  /*1340*/  ULDC.64 UR4, c[0x0][0x208] ;  /* 0x0000820000047ab9 */ /* 0x000fe40000000a00 */
[----:B-1----:R-:W2:Y:S02]  /*1350*/  LDG.E.64 R2, desc[UR4][R2.64] ;  /* 0x0000000402027981 */ /* 0x002ea4000c1e1b00 */
[----:B--2---:R-:W-:-:S04]  /*1360*/  ISETP.NE.U32.AND P0, PT, R2, RZ, PT ;  /* 0x000000ff0200720c */ /* 0x004fc80003f05070 */
[----:B------:R-:W-:-:S13]  /*1370*/  ISETP.NE.AND.EX P0, PT, R3, RZ, PT, P0 ;  /* 0x000000ff0300720c */ /* 0x000fda0003f05300 */
[----:B------:R-:W-:Y:S05]  /*1380*/  @!P0 BRA `(.L_x_12) ;  /* 0x00000000000c8947 */ /* 0x000fea0003800000 */
[----:B------:R-:W-:Y:S02]  /*1390*/  ULDC.64 UR4, c[0x0][0x208] ;  /* 0x0000820000047ab9 */ /* 0x000fe40000000a00 */
[----:B------:R1:W5:Y:S01]  /*13a0*/  LD.E R17, desc[UR4][R2.64] ;  /* 0x0000000402117980 */ /* 0x000362000c101900 */
[----:B------:R-:W-:Y:S05]  /*13b0*/  BRA `(.L_x_13) ;  /* 0x0000000000287947 */ /* 0x000fea0003800000 */
.L_x_12:
[----:B------:R-:W-:Y:S02]  /*13c0*/  ULDC.64 UR4, c[0x0][0x588] ;  /* 0x0001620000047ab9 */ /* 0x000fe40000000a00 */
[----:B------:R-:W-:-:S04]  /*13d0*/  ISETP.NE.U32.AND P0, PT, RZ, UR4, PT ;  /* 0x00000004ff007c0c */ /* 0x000fc8000bf05070 */
[----:B------:R-:W-:-:S13]  /*13e0*/  ISETP.NE.AND.EX P0, PT, RZ, UR5, PT, P0 ;  /* 0x00000005ff007c0c */ /* 0x000fda000bf05300 */
[----:B------:R-:W-:Y:S05]  /*13f0*/  @!P0 BRA `(.L_x_14) ;  /* 0x0000000000108947 */ /* 0x000fea0003800000 */
[----:B-1----:R-:W1:Y:S01]  /*1400*/  LDC.64 R2, c[0x0][0x588] ;  /* 0x00016200ff027b82 */ /* 0x002e620000000a00 */
[----:B------:R-:W-:Y:S02]  /*1410*/  ULDC.64 UR4, c[0x0][0x208] ;  /* 0x0000820000047ab9 */ /* 0x000fe40000000a00 */
[----:B-1----:R2:W5:Y:S01]  /*1420*/  LDG.E R17, desc[UR4][R2.64] ;  /* 0x0000000402117981 */ /* 0x002562000c1e1900 */
[----:B------:R-:W-:Y:S05]  /*1430*/  BRA `(.L_x_13) ;  /* 0x0000000000087947 */ /* 0x000fea0003800000 */
.L_x_14:
[----:B------:R-:W-:Y:S02]  /*1440*/  ULDC UR4, c[0x0][0x580] ;  /* 0x0001600000047ab9 */ /* 0x000fe40000000800 */
[----:B------:R-:W-:-:S07]  /*1450*/  IMAD.U32 R17, RZ, RZ, UR4 ;  /* 0x00000004ff117e24 */ /* 0x000fce000f8e00ff */
.L_x_13:
[----:B------:R-:W-:Y:S02]  /*1460*/  ULDC.64 UR4, c[0x0][0x5a0] ;  /* 0x0001680000047ab9 */ /* 0x000fe40000000a00 */
[----:B------:R-:W-:-:S04]  /*1470*/  ISETP.NE.U32.AND P0, PT, RZ, UR4, PT ;  /* 0x00000004ff007c0c */ /* 0x000fc8000bf05070 */
[----:B------:R-:W-:-:S13]  /*1480*/  ISETP.NE.AND.EX P0, PT, RZ, UR5, PT, P0 ;  /* 0x00000005ff007c0c */ /* 0x000fda000bf05300 */
[----:B------:R-:W-:Y:S05]  /*1490*/  @!P0 BRA `(.L_x_15) ;  /* 0x0000000000248947 */ /* 0x000fea0003800000 */
[----:B-12---:R-:W1:Y:S01]  /*14a0*/  LDC.64 R2, c[0x0][0x5a0] ;  /* 0x00016800ff027b82 */ /* 0x006e620000000a00 */
        /* <DEDUP_REMOVED lines=8> */
.L_x_15:
[----:B------:R-:W-:Y:S02]  /*1530*/  ULDC.64 UR4, c[0x0][0x590] ;  /* 0x0001640000047ab9 */ /* 0x000fe40000000a00 */
[----:B------:R-:W-:-:S04]  /*1540*/  ISETP.NE.U32.AND P0, PT, RZ, UR4, PT ;  /* 0x00000004ff007c0c */ /* 0x000fc8000bf05070 */
[----:B------:R-:W-:-:S13]  /*1550*/  ISETP.NE.AND.EX P0, PT, RZ, UR5, PT, P0 ;  /* 0x00000005ff007c0c */ /* 0x000fda000bf05300 */
[----:B------:R-:W-:Y:S05]  /*1560*/  @!P0 BRA `(.L_x_17) ;  /* 0x0000000000108947 */ /* 0x000fea0003800000 */
[----:B------:R-:W3:Y:S01]  /*1570*/  LDC.64 R18, c[0x0][0x590] ;  /* 0x00016400ff127b82 */ /* 0x000ee20000000a00 */
[----:B------:R-:W-:Y:S02]  /*1580*/  ULDC.64 UR4, c[0x0][0x208] ;  /* 0x0000820000047ab9 */ /* 0x000fe40000000a00 */
[----:B---3--:R3:W5:Y:S01]  /*1590*/  LDG.E R18, desc[UR4][R18.64] ;  /* 0x0000000412127981 */ /* 0x008762000c1e1900 */
[----:B------:R-:W-:Y:S05]  /*15a0*/  BRA `(.L_x_16) ;  /* 0x0000000000087947 */ /* 0x000fea0003800000 */
.L_x_17:
[----:B------:R-:W-:Y:S02]  /*15b0*/  ULDC UR4, c[0x0][0x584] ;  /* 0x0001610000047ab9 */ /* 0x000fe40000000800 */
[----:B------:R-:W-:-:S07]  /*15c0*/  IMAD.U32 R18, RZ, RZ, UR4 ;  /* 0x00000004ff127e24 */ /* 0x000fce000f8e00ff */
.L_x_16:
[----:B------:R-:W-:-:S13]  /*15d0*/  LOP3.LUT P0, RZ, R0, 0xff, RZ, 0xc0, !PT ;  /* 0x000000ff00ff7812 */ /* 0x000fda000780c0ff */
[----:B------:R-:W-:Y:S05]  /*15e0*/  @!P0 EXIT ;  /* 0x000000000000894d */ /* 0x000fea0003800000 */
[----:B------:R-:W-:Y:S02]  /*15f0*/  ULDC UR4, c[0x0][0x28c] ;  /* 0x0000a30000047ab9 */ /* 0x000fe40000000800 */
[----:B------:R-:W-:-:S04]  /*1600*/  UIADD3 UR4, UR4, 0x1f, URZ ;  /* 0x0000001f04047890 */ /* 0x000fc8000fffe03f */
[----:B------:R-:W-:-:S04]  /*1610*/  USHF.R.S32.HI UR5, URZ, 0x1f, UR4 ;  /* 0x0000001f3f057899 */ /* 0x000fc80008011404 */
[----:B------:R-:W-:-:S03]  /*1620*/  ULEA.HI UR5, UR5, UR4, URZ, 0x5 ;  /* 0x0000000405057291 */ /* 0x000fc6000f8f283f */
[----:B------:R-:W-:Y:S01]  /*1630*/  UMOV UR4, URZ ;  /* 0x0000003f00047c82 */ /* 0x000fe20008000000 */
[----:B------:R-:W-:Y:S01]  /*1640*/  USHF.R.S32.HI UR6, URZ, 0x5, UR5 ;  /* 0x000000053f067899 */ /* 0x000fe20008011405 */
[----:B-12---:R-:W-:Y:S02]  /*1650*/  IMAD.U32 R2, RZ, RZ, UR4 ;  /* 0x00000004ff027e24 */ /* 0x006fe4000f8e00ff */
[----:B------:R-:W-:Y:S02]  /*1660*/  UMOV UR5, URZ ;  /* 0x0000003f00057c82 */ /* 0x000fe40008000000 */
[----:B------:R-:W-:Y:S02]  /*1670*/  IMAD.U32 R0, RZ, RZ, UR5 ;  /* 0x00000005ff007e24 */ /* 0x000fe4000f8e00ff */
[----:B------:R-:W-:-:S05]  /*1680*/  IMAD.U32 R3, RZ, RZ, UR6 ;  /* 0x00000006ff037e24 */ /* 0x000fca000f8e00ff */
[----:B------:R1:W-:Y:S04]  /*1690*/  STL [R1+0xa8], R3 ;  /* 0x0000a80301007387 */ /* 0x0003e80000100800 */
[----:B------:R1:W-:Y:S04]  /*16a0*/  STL [R1+0xa0], R0 ;  /* 0x0000a00001007387 */ /* 0x0003e80000100800 */
[----:B------:R1:W-:Y:S02]  /*16b0*/  STL [R1+0x98], R2 ;  /* 0x0000980201007387 */ /* 0x0003e40000100800 */
.L_x_521:
[----:B-1----:R-:W1:Y:S01]  /*16c0*/  S2R R0, SR_TID.X ;  /* 0x0000000000007919 */ /* 0x002e620000002100 */
[----:B------:R-:W2:Y:S01]  /*16d0*/  S2UR UR6, SR_CgaCtaId ;  /* 0x00000000000679c3 */ /* 0x000ea20000008800 */
[----:B------:R-:W-:Y:S02]  /*16e0*/  UMOV UR36, 0x400 ;  /* 0x0000040000247882 */ /* 0x000fe40000000000 */
[----:B--2---:R-:W-:Y:S01]  /*16f0*/  ULEA UR36, UR6, UR36, 0x18 ;  /* 0x0000002406247291 */ /* 0x004fe2000f8ec03f */
[----:B-1----:R-:W-:-:S04]  /*1700*/  LOP3.LUT R0, R0, 0x80, RZ, 0xc0, !PT ;  /* 0x0000008000007812 */ /* 0x002fc800078ec0ff */
[----:B------:R-:W-:-:S06]  /*1710*/  SHF.R.U32.HI R0, RZ, 0x7, R0 ;  /* 0x00000007ff007819 */ /* 0x000fcc0000011600 */
[----:B------:R-:W1:Y:S02]  /*1720*/  SHFL.IDX PT, R0, R0, RZ, 0x1f ;  /* 0x00001fff00007589 */ /* 0x000e6400000e0000 */
[----:B-1----:R-:W-:-:S13]  /*1730*/  R2UR UR4, R0 ;  /* 0x00000000000472ca */ /* 0x002fda00000e0000 */
[----:B------:R-:W-:-:S04]  /*1740*/  ULEA.HI UR5, UR4, UR4, URZ, 0x1 ;  /* 0x0000000404057291 */ /* 0x000fc8000f8f083f */
[----:B------:R-:W-:-:S04]  /*1750*/  ULOP3.LUT UR5, UR5, 0x1ffffe, URZ, 0xc0, !UPT ;  /* 0x001ffffe05057892 */ /* 0x000fc8000f8ec03f */
[----:B------:R-:W-:-:S03]  /*1760*/  UIADD3 UR5, UR4, -UR5, URZ ;  /* 0x8000000504057290 */ /* 0x000fc6000fffe03f */
[----:B------:R-:W-:Y:S01]  /*1770*/  ULDC UR4, c[0x0][0x28c] ;  /* 0x0000a30000047ab9 */ /* 0x000fe20000000800 */
[----:B------:R-:W-:Y:S01]  /*1780*/  ULEA UR5, UR5, UR36, 0xb ;  /* 0x0000002405057291 */ /* 0x000fe2000f8e583f */
[----:B------:R-:W-:-:S03]  /*1790*/  ISETP.LT.AND P0, PT, RZ, UR4, PT ;  /* 0x00000004ff007c0c */ /* 0x000fc6000bf01270 */
[----:B------:R-:W-:-:S04]  /*17a0*/  UIADD3 UR5, UR5, 0x200, URZ ;  /* 0x0000020005057890 */ /* 0x000fc8000fffe03f */
[----:B------:R-:W-:-:S04]  /*17b0*/  USHF.R.U32.HI UR5, URZ, 0x4, UR5 ;  /* 0x000000043f057899 */ /* 0x000fc80008011605 */
[----:B------:R-:W-:-:S04]  /*17c0*/  ULOP3.LUT UR5, UR5, 0x3fff, URZ, 0xc0, !UPT ;  /* 0x00003fff05057892 */ /* 0x000fc8000f8ec03f */
[----:B------:R-:W-:-:S06]  /*17d0*/  ULOP3.LUT UR4, UR5, 0x10000, URZ, 0xfc, !UPT ;  /* 0x0001000005047892 */ /* 0x000fcc000f8efc3f */
[----:B---3--:R-:W-:Y:S01]  /*17e0*/  IMAD.U32 R19, RZ, RZ, UR4 ;  /* 0x00000004ff137e24 */ /* 0x008fe2000f8e00ff */
[----:B0---4-:R-:W-:Y:S06]  /*17f0*/  @P0 BRA `(.L_x_18) ;  /* 0x0000000000400947 */ /* 0x011fec0003800000 */
[----:B------:R-:W-:Y:S01]  /*1800*/  MOV R0, 0x0 ;  /* 0x0000000000007802 */ /* 0x000fe20000000f00 */
[----:B------:R-:W-:Y:S01]  /*1810*/  ULDC.64 UR4, c[0x4][0x68] ;  /* 0x01001a0000047ab9 */ /* 0x000fe20000000a00 */
[----:B------:R-:W-:Y:S01]  /*1820*/  ULDC.64 UR6, c[0x4][0x8] ;  /* 0x0100020000067ab9 */ /* 0x000fe20000000a00 */
[----:B------:R-:W-:Y:S01]  /*1830*/  IMAD.U32 R4, RZ, RZ, UR4 ;  /* 0x00000004ff047e24 */ /* 0x000fe2000f8e00ff */
[----:B------:R1:W2:Y:S01]  /*1840*/  LDC.64 R2, c[0x4][R0] ;  /* 0x0100000000027b82 */ /* 0x0002a20000000a00 */
[----:B------:R-:W-:Y:S01]  /*1850*/  IMAD.U32 R5, RZ, RZ, UR5 ;  /* 0x00000005ff057e24 */ /* 0x000fe2000f8e00ff */
[----:B------:R-:W-:Y:S01]  /*1860*/  ULDC.64 UR4, c[0x4][0x70] ;  /* 0x01001c0000047ab9 */ /* 0x000fe20000000a00 */
[----:B------:R-:W-:Y:S02]  /*1870*/  IMAD.U32 R10, RZ, RZ, UR6 ;  /* 0x00000006ff0a7e24 */ /* 0x000fe4000f8e00ff */
[----:B0-----:R-:W-:Y:S02]  /*1880*/  IMAD.U32 R6, RZ, RZ, UR4 ;  /* 0x00000004ff067e24 */ /* 0x001fe4000f8e00ff */
[----:B------:R-:W-:-:S02]  /*1890*/  IMAD.U32 R7, RZ, RZ, UR5 ;  /* 0x00000005ff077e24 */ /* 0x000fc4000f8e00ff */
[----:B------:R-:W-:Y:S02]  /*18a0*/  IMAD.U32 R11, RZ, RZ, UR7 ;  /* 0x00000007ff0b7e24 */ /* 0x000fe4000f8e00ff */
[----:B------:R-:W-:Y:S02]  /*18b0*/  IMAD.MOV.U32 R8, RZ, RZ, 0x1e1 ;  /* 0x000001e1ff087424 */ /* 0x000fe400078e00ff */
[----:B------:R-:W-:Y:S02]  /*18c0*/  IMAD.MOV.U32 R12, RZ, RZ, 0x1 ;  /* 0x00000001ff0c7424 */ /* 0x000fe400078e00ff */
[----:B-1----:R-:W-:-:S07]  /*18d0*/  IMAD.MOV.U32 R13, RZ, RZ, RZ ;  /* 0x000000ffff0d7224 */ /* 0x002fce00078e00ff */
[----:B------:R-:W-:-:S07]  /*18e0*/  LEPC R20, `(.L_x_18) ;  /* 0x000000001014794e */ /* 0x000fce0000000000 */
[----:B--2--5:R-:W-:Y:S05]  /*18f0*/  CALL.ABS.NOINC R2 ;  /* 0x0000000002007343 */ /* 0x024fea0003c00000 */
.L_x_18:
[----:B------:R-:W2:Y:S02]  /*1900*/  LDL R2, [R1+0x88] ;  /* 0x0000880001027983 */ /* 0x000ea40000100800 */
[----:B--2---:R-:W-:-:S13]  /*1910*/  R2UR UR4, R2 ;  /* 0x00000000020472ca */ /* 0x004fda00000e0000 */
[----:B------:R-:W-:-:S06]  /*1920*/  ULOP3.LUT UR4, UR4, 0x1, URZ, 0xfc, !UPT ;  /* 0x0000000104047892 */ /* 0x000fcc000f8efc3f */
[----:B------:R-:W-:-:S05]  /*1930*/  IMAD.U32 R0, RZ, RZ, UR4 ;  /* 0x00000004ff007e24 */ /* 0x000fca000f8e00ff */
[----:B------:R-:W-:-:S13]  /*1940*/  ISETP.NE.AND P0, PT, R0, 0x3, PT ;  /* 0x000000030000780c */ /* 0x000fda0003f05270 */
[----:B------:R-:W-:Y:S05]  /*1950*/  @!P0 BRA `(.L_x_19) ;  /* 0x0000000000048947 */ /* 0x000fea0003800000 */
[----:B------:R-:W-:Y:S01]  /*1960*/  BPT.TRAP 0x1 ;  /* 0x000000040000795c */ /* 0x000fe20000300000 */
.L_x_19:
[----:B------:R-:W2:Y:S04]  /*1970*/  LDL R2, [R1+0x98] ;  /* 0x0000980001027983 */ /* 0x000ea80000100800 */
[----:B------:R-:W3:Y:S01]  /*1980*/  LDL R0, [R1+0xa0] ;  /* 0x0000a00001007983 */ /* 0x000ee20000100800 */
[----:B--2---:R-:W-:Y:S02]  /*1990*/  R2UR UR5, R2 ;  /* 0x00000000020572ca */ /* 0x004fe400000e0000 */
[----:B---3--:R-:W-:-:S11]  /*19a0*/  R2UR UR4, R0 ;  /* 0x00000000000472ca */ /* 0x008fd600000e0000 */
[----:B------:R-:W-:Y:S02]  /*19b0*/  IMAD.U32 R3, RZ, RZ, UR5 ;  /* 0x00000005ff037e24 */ /* 0x000fe4000f8e00ff */
[----:B------:R-:W-:-:S03]  /*19c0*/  IMAD.U32 R0, RZ, RZ, UR4 ;  /* 0x00000004ff007e24 */ /* 0x000fc6000f8e00ff */
[----:B------:R-:W-:Y:S02]  /*19d0*/  LEA R3, R3, UR36, 0x3 ;  /* 0x0000002403037c11 */ /* 0x000fe4000f8e18ff */
[----:B------:R-:W-:-:S04]  /*19e0*/  SHF.L.U32 R0, R0, 0x1f, RZ ;  /* 0x0000001f00007819 */ /* 0x000fc800000006ff */
[----:B------:R1:W2:Y:S01]  /*19f0*/  SYNCS.PHASECHK.TRANS64.TRYWAIT P1, [R3+URZ], R0 ;  /* 0x00000000030075a7 */ /* 0x0002a2000802017f */
[----:B------:R-:W-:Y:S05]  /*1a00*/  @!P0 BRA `(.L_x_20) ;  /* 0x0000000000048947 */ /* 0x000fea0003800000 */
[----:B------:R-:W-:Y:S01]  /*1a10*/  BPT.TRAP 0x1 ;  /* 0x000000040000795c */ /* 0x000fe20000300000 */
.L_x_20:
[----:B--2---:R-:W-:Y:S05]  /*1a20*/  @P1 BRA `(.L_x_21) ;  /* 0x0000000000081947 */ /* 0x004fea0003800000 */
[----:B------:R-:W2:Y:S02]  /*1a30*/  SYNCS.PHASECHK.TRANS64.TRYWAIT P1, [R3+URZ], R0 ;  /* 0x00000000030075a7 */ /* 0x000ea4000802017f */
[----:B--2---:R-:W-:Y:S05]  /*1a40*/  @!P1 BRA `(.L_x_22) ;  /* 0x0000012400d89947 */ /* 0x004fea0003800000 */
.L_x_21:
[----:B------:R-:W3:Y:S02]  /*1a50*/  LDL R2, [R1+0xa8] ;  /* 0x0000a80001027983 */ /* 0x000ee40000100800 */
[----:B---3--:R-:W-:-:S13]  /*1a60*/  R2UR UR5, R2 ;  /* 0x00000000020572ca */ /* 0x008fda00000e0000 */
[----:B------:R-:W-:-:S04]  /*1a70*/  UISETP.LT.AND UP0, UPT, UR5, 0x1, UPT ;  /* 0x000000010500788c */ /* 0x000fc8000bf01270 */
[----:B------:R-:W-:-:S06]  /*1a80*/  USEL UR4, UR5, 0x1, UP0 ;  /* 0x0000000105047887 */ /* 0x000fcc0008000000 */
[----:B------:R-:W-:-:S05]  /*1a90*/  IMAD.U32 R2, RZ, RZ, UR4 ;  /* 0x00000004ff027e24 */ /* 0x000fca000f8e00ff */
[----:B------:R-:W-:Y:S01]  /*1aa0*/  IADD3 R2, -R2, UR5, RZ ;  /* 0x0000000502027c10 */ /* 0x000fe2000fffe1ff */
[----:B------:R-:W-:Y:S05]  /*1ab0*/  WARPSYNC.ALL ;  /* 0x0000000000007948 */ /* 0x000fea0003800000 */
[----:B------:R-:W-:Y:S01]  /*1ac0*/  ISETP.GE.AND P1, PT, R2, 0x1, PT ;  /* 0x000000010200780c */ /* 0x000fe20003f26270 */
[----:B------:R-:W3:Y:S01]  /*1ad0*/  LDL R4, [R1+0x98] ;  /* 0x0000980001047983 */ /* 0x000ee20000100800 */
[----:B------:R-:W-:Y:S01]  /*1ae0*/  UIADD3 UR36, UR36, 0x1c200, URZ ;  /* 0x0001c20024247890 */ /* 0x000fe2000fffe03f */
[----:B------:R-:W-:Y:S01]  /*1af0*/  R2UR UR4, R19 ;  /* 0x00000000130472ca */ /* 0x000fe200000e0000 */
[----:B------:R-:W-:Y:S01]  /*1b00*/  WARPGROUP.ARRIVE ;  /* 0x00000000000079c5 */ /* 0x000fe20000000000 */
[----:B------:R-:W-:Y:S01]  /*1b10*/  UMOV UR13, 0xc0000010 ;  /* 0xc0000010000d7882 */ /* 0x000fe20000000000 */
[----:B------:R-:W-:Y:S01]  /*1b20*/  USHF.R.U32.HI UR36, URZ, 0x4, UR36 ;  /* 0x000000043f247899 */ /* 0x000fe20008011624 */
[----:B------:R-:W-:Y:S01]  /*1b30*/  UMOV UR15, 0xc0000010 ;  /* 0xc0000010000f7882 */ /* 0x000fe20000000000 */
[----:B------:R-:W-:-:S02]  /*1b40*/  UMOV UR49, UR13 ;  /* 0x0000000d00317c82 */ /* 0x000fc40008000000 */
[----:B------:R-:W-:Y:S01]  /*1b50*/  ULOP3.LUT UR36, UR36, 0x3fff, URZ, 0xc0, !UPT ;  /* 0x00003fff24247892 */ /* 0x000fe2000f8ec03f */
[----:B------:R-:W-:Y:S01]  /*1b60*/  UMOV UR51, 0xc0000010 ;  /* 0xc000001000337882 */ /* 0x000fe20000000000 */
[----:B------:R-:W-:Y:S02]  /*1b70*/  UMOV UR57, UR13 ;  /* 0x0000000d00397c82 */ /* 0x000fe40008000000 */
[----:B------:R-:W-:Y:S01]  /*1b80*/  ULOP3.LUT UR7, UR36, 0x10000, URZ, 0xfc, !UPT ;  /* 0x0001000024077892 */ /* 0x000fe2000f8efc3f */
[----:B------:R-:W-:Y:S01]  /*1b90*/  UMOV UR59, 0xc0000010 ;  /* 0xc0000010003b7882 */ /* 0x000fe20000000000 */
[----:B------:R-:W-:Y:S01]  /*1ba0*/  UMOV UR5, UR13 ;  /* 0x0000000d00057c82 */ /* 0x000fe20008000000 */
[----:B------:R-:W-:Y:S01]  /*1bb0*/  UMOV UR17, UR13 ;  /* 0x0000000d00117c82 */ /* 0x000fe20008000000 */
[----:B------:R-:W-:Y:S02]  /*1bc0*/  UMOV UR19, 0xc0000010 ;  /* 0xc000001000137882 */ /* 0x000fe40000000000 */
[----:B------:R-:W-:Y:S01]  /*1bd0*/  IMAD.U32 R5, RZ, RZ, UR7 ;  /* 0x00000007ff057e24 */ /* 0x000fe2000f8e00ff */
[----:B------:R-:W-:Y:S01]  /*1be0*/  UMOV UR9, UR13 ;  /* 0x0000000d00097c82 */ /* 0x000fe20008000000 */
[----:B------:R-:W-:Y:S01]  /*1bf0*/  UMOV UR11, 0xc0000010 ;  /* 0xc0000010000b7882 */ /* 0x000fe20000000000 */
        /* <DEDUP_REMOVED lines=15> */
[----:B------:R-:W-:Y:S01]  /*1cf0*/  UMOV UR53, UR13 ;  /* 0x0000000d00357c82 */ /* 0x000fe20008000000 */
[----:B------:R-:W-:Y:S01]  /*1d00*/  UMOV UR55, 0xc0000010 ;  /* 0xc000001000377882 */ /* 0x000fe20000000000 */
[----:B---3--:R-:W-:-:S13]  /*1d10*/  R2UR UR6, R4 ;  /* 0x00000000040672ca */ /* 0x008fda00000e0000 */
[----:B------:R-:W-:Y:S02]  /*1d20*/  ULEA UR12, UR6, UR4, 0x9 ;  /* 0x00000004060c7291 */ /* 0x000fe4000f8e483f */
[----:B------:R-:W-:-:S03]  /*1d30*/  UIMAD UR14, UR6, 0x1e0, UR7 ;  /* 0x000001e0060e78a4 */ /* 0x000fc6000f8e0207 */
[----:B------:R-:W-:Y:S01]  /*1d40*/  UMOV UR7, 0xc0000010 ;  /* 0xc000001000077882 */ /* 0x000fe20000000000 */
[----:B------:R-:W-:Y:S01]  /*1d50*/  UIADD3 UR6, UR14, 0x20, URZ ;  /* 0x000000200e067890 */ /* 0x000fe2000fffe03f */
[----:B------:R-:W-:Y:S01]  /*1d60*/  UMOV UR48, UR12 ;  /* 0x0000000c00307c82 */ /* 0x000fe20008000000 */
[----:B------:R-:W-:-:S03]  /*1d70*/  UIADD3 UR58, UR14, 0x40, URZ ;  /* 0x000000400e3a7890 */ /* 0x000fc6000fffe03f */
[----:B------:R-:W-:Y:S01]  /*1d80*/  IGMMA.64x16x32.S8.S8 R24, gdesc[UR12], RZ, !UPT, gsb0 ;  /* 0x006000000c1879f1 */ /* 0x000fe2000c0410ff */
[----:B------:R-:W-:Y:S01]  /*1d90*/  UMOV UR56, UR12 ;  /* 0x0000000c00387c82 */ /* 0x000fe20008000000 */
[----:B------:R-:W-:Y:S01]  /*1da0*/  UMOV UR50, UR6 ;  /* 0x0000000600327c82 */ /* 0x000fe20008000000 */
[----:B------:R-:W-:Y:S01]  /*1db0*/  UIADD3 UR10, UR14, 0x60, URZ ;  /* 0x000000600e0a7890 */ /* 0x000fe2000fffe03f */
[----:B------:R-:W-:Y:S01]  /*1dc0*/  UMOV UR4, UR12 ;  /* 0x0000000c00047c82 */ /* 0x000fe20008000000 */
[----:B------:R-:W-:Y:S01]  /*1dd0*/  UIADD3 UR18, UR14, 0x80, URZ ;  /* 0x000000800e127890 */ /* 0x000fe2000fffe03f */
[----:B------:R-:W-:Y:S01]  /*1de0*/  UMOV UR16, UR12 ;  /* 0x0000000c00107c82 */ /* 0x000fe20008000000 */
[----:B------:R-:W-:-:S03]  /*1df0*/  UIADD3 UR22, UR14, 0xa0, URZ ;  /* 0x000000a00e167890 */ /* 0x000fc6000fffe03f */
[----:B------:R-:W-:Y:S01]  /*1e00*/  UMOV UR6, UR10 ;  /* 0x0000000a00067c82 */ /* 0x000fe20008000000 */
[----:B------:R-:W-:Y:S01]  /*1e10*/  UMOV UR8, UR12 ;  /* 0x0000000c00087c82 */ /* 0x000fe20008000000 */
[----:B------:R-:W-:Y:S01]  /*1e20*/  UMOV UR20, UR12 ;  /* 0x0000000c00147c82 */ /* 0x000fe20008000000 */
[----:B------:R-:W-:Y:S01]  /*1e30*/  UIADD3 UR26, UR14, 0xe0, URZ ;  /* 0x000000e00e1a7890 */ /* 0x000fe2000fffe03f */
[----:B------:R-:W-:Y:S01]  /*1e40*/  UMOV UR10, UR22 ;  /* 0x00000016000a7c82 */ /* 0x000fe20008000000 */
[----:B------:R-:W-:Y:S01]  /*1e50*/  UMOV UR24, UR12 ;  /* 0x0000000c00187c82 */ /* 0x000fe20008000000 */
[----:B------:R-:W-:Y:S01]  /*1e60*/  UIADD3 UR30, UR14, 0x100, URZ ;  /* 0x000001000e1e7890 */ /* 0x000fe2000fffe03f */
        /* <DEDUP_REMOVED lines=9> */
[----:B------:R-:W-:Y:S01]  /*1f00*/  UMOV UR60, UR50 ;  /* 0x00000032003c7c82 */ /* 0x000fe20008000000 */
[----:B------:R-:W-:Y:S01]  /*1f10*/  UIADD3 UR54, UR14, 0x1c0, URZ ;  /* 0x000001c00e367890 */ /* 0x000fe2000fffe03f */
[----:B------:R-:W-:Y:S01]  /*1f20*/  UMOV UR52, UR12 ;  /* 0x0000000c00347c82 */ /* 0x000fe20008000000 */
[----:B------:R-:W-:-:S02]  /*1f30*/  WARPGROUP.DEPBAR.LE gsb0, 0x0 ;  /* 0x00008000000079c5 */ /* 0x000fc40000010000 */
[----:B------:R-:W-:Y:S04]  /*1f40*/  STL.64 [R1+0x60], R24 ;  /* 0x0000601801007387 */ /* 0x000fe80000100a00 */
[----:B------:R-:W-:Y:S04]  /*1f50*/  STL.64 [R1+0x68], R26 ;  /* 0x0000681a01007387 */ /* 0x000fe80000100a00 */
[----:B------:R-:W-:Y:S04]  /*1f60*/  STL.64 [R1+0x70], R28 ;  /* 0x0000701c01007387 */ /* 0x000fe80000100a00 */
[----:B------:R3:W-:Y:S02]  /*1f70*/  STL.64 [R1+0x78], R30 ;  /* 0x0000781e01007387 */ /* 0x0007e40000100a00 */
[----:B---3--:R-:W-:-:S06]  /*1f80*/  WARPGROUP.ARRIVE ;  /* 0x00000000000079c5 */ /* 0x008fcc0000000000 */
[----:B------:R-:W-:Y:S01]  /*1f90*/  IGMMA.64x16x32.S8.S8 R24, gdesc[UR48], RZ, !UPT, gsb0 ;  /* 0x00600000301879f1 */ /* 0x000fe2000c0410ff */
[----:B------:R-:W-:Y:S01]  /*1fa0*/  UIADD3 UR50, UR14, 0x1a0, URZ ;  /* 0x000001a00e327890 */ /* 0x000fe2000fffe03f */
[----:B------:R-:W-:Y:S01]  /*1fb0*/  UMOV UR48, UR12 ;  /* 0x0000000c00307c82 */ /* 0x000fe20008000000 */
[----:B------:R-:W-:Y:S01]  /*1fc0*/  UMOV UR49, UR13 ;  /* 0x0000000d00317c82 */ /* 0x000fe20008000000 */
[----:B------:R-:W-:Y:S01]  /*1fd0*/  UMOV UR51, 0xc0000010 ;  /* 0xc000001000337882 */ /* 0x000fe20000000000 */
[----:B------:R-:W-:Y:S02]  /*1fe0*/  WARPGROUP.DEPBAR.LE gsb0, 0x0 ;  /* 0x00008000000079c5 */ /* 0x000fe40000010000 */
[----:B------:R-:W-:Y:S01]  /*1ff0*/  WARPGROUP.ARRIVE ;  /* 0x00000000000079c5 */ /* 0x000fe20000000000 */
[----:B------:R-:W-:Y:S04]  /*2000*/  STL.64 [R1+0x20], R24 ;  /* 0x0000201801007387 */ /* 0x000fe80000100a00 */
[----:B------:R-:W-:Y:S01]  /*2010*/  STL.64 [R1+0x28], R26 ;  /* 0x0000281a01007387 */ /* 0x000fe20000100a00 */
[----:B------:R-:W-:Y:S03]  /*2020*/  IGMMA.64x16x32.S8.S8 R224, gdesc[UR56], RZ, !UPT, gsb0 ;  /* 0x0060000038e079f1 */ /* 0x000fe6000c0410ff */
[----:B------:R-:W-:Y:S04]  /*2030*/  STL.64 [R1+0x30], R28 ;  /* 0x0000301c01007387 */ /* 0x000fe80000100a00 */
[----:B------:R3:W-:Y:S01]  /*2040*/  STL.64 [R1+0x38], R30 ;  /* 0x0000381e01007387 */ /* 0x0007e20000100a00 */
[----:B------:R-:W-:-:S02]  /*2050*/  WARPGROUP.DEPBAR.LE gsb0, 0x0 ;  /* 0x00008000000079c5 */ /* 0x000fc40000010000 */
[----:B------:R-:W-:Y:S01]  /*2060*/  WARPGROUP.ARRIVE ;  /* 0x00000000000079c5 */ /* 0x000fe20000000000 */
[----:B------:R-:W-:Y:S04]  /*2070*/  STL.64 [R1+0xb8], R230 ;  /* 0x0000b8e601007387 */ /* 0x000fe80000100a00 */
[----:B------:R4:W-:Y:S01]  /*2080*/  STL.64 [R1+0xb0], R228 ;  /* 0x0000b0e401007387 */ /* 0x0009e20000100a00 */
[----:B------:R-:W-:Y:S01]  /*2090*/  IGMMA.64x16x32.S8.S8 R208, gdesc[UR4], RZ, !UPT, gsb0 ;  /* 0x0060000004d079f1 */ /* 0x000fe2000c0410ff */
[----:B------:R-:W-:-:S07]  /*20a0*/  UIADD3 UR4, UR14, 0xc0, URZ ;  /* 0x000000c00e047890 */ /* 0x000fce000fffe03f */
[----:B------:R-:W-:Y:S01]  /*20b0*/  UMOV UR22, UR4 ;  /* 0x0000000400167c82 */ /* 0x000fe20008000000 */
[----:B------:R-:W-:Y:S01]  /*20c0*/  UIADD3 UR4, UR12, 0x100, URZ ;  /* 0x000001000c047890 */ /* 0x000fe2000fffe03f */
[----:B------:R-:W-:Y:S02]  /*20d0*/  WARPGROUP.DEPBAR.LE gsb0, 0x0 ;  /* 0x00008000000079c5 */ /* 0x000fe40000010000 */
[----:B------:R-:W-:-:S06]  /*20e0*/  WARPGROUP.ARRIVE ;  /* 0x00000000000079c5 */ /* 0x000fcc0000000000 */
[----:B------:R-:W-:Y:S03]  /*20f0*/  IGMMA.64x16x32.S8.S8 R192, gdesc[UR16], RZ, !UPT, gsb0 ;  /* 0x0060000010c079f1 */ /* 0x000fe6000c0410ff */
        /* <DEDUP_REMOVED lines=29> */
[----:B------:R-:W-:Y:S01]  /*22d0*/  IGMMA.64x16x32.S8.S8 R32, gdesc[UR52], RZ, !UPT, gsb0 ;  /* 0x00600000342079f1 */ /* 0x000fe2000c0410ff */
[----:B------:R-:W-:Y:S01]  /*22e0*/  UMOV UR52, UR4 ;  /* 0x0000000400347c82 */ /* 0x000fe20008000000 */
[----:B------:R-:W-:Y:S01]  /*22f0*/  UMOV UR53, 0xc0000010 ;  /* 0xc000001000357882 */ /* 0x000fe20000000000 */
[----:B------:R-:W-:Y:S01]  /*2300*/  UMOV UR48, UR52 ;  /* 0x0000003400307c82 */ /* 0x000fe20008000000 */
        /* <DEDUP_REMOVED lines=25> */
[----:B------:R-:W-:-:S02]  /*24a0*/  WARPGROUP.DEPBAR.LE gsb0, 0x0 ;  /* 0x00008000000079c5 */ /* 0x000fc40000010000 */
[----:B---3--:R-:W-:-:S06]  /*24b0*/  WARPGROUP.ARRIVE ;  /* 0x00000000000079c5 */ /* 0x008fcc0000000000 */
        /* <DEDUP_REMOVED lines=29> */
[----:B------:R-:W-:Y:S01]  /*2690*/  UMOV UR9, UR53 ;  /* 0x0000003500097c82 */ /* 0x000fe20008000000 */
[----:B------:R-:W-:Y:S01]  /*26a0*/  UMOV UR10, UR60 ;  /* 0x0000003c000a7c82 */ /* 0x000fe20008000000 */
[----:B------:R-:W-:Y:S01]  /*26b0*/  UMOV UR11, UR61 ;  /* 0x0000003d000b7c82 */ /* 0x000fe20008000000 */
        /* <DEDUP_REMOVED lines=10> */
[----:B----4-:R-:W-:-:S06]  /*2760*/  WARPGROUP.ARRIVE ;  /* 0x00000000000079c5 */ /* 0x010fcc0000000000 */
[----:B------:R-:W-:Y:S03]  /*2770*/  IGMMA.64x16x32.S8.S8 R228, gdesc[UR8], RZ, !UPT, gsb0 ;  /* 0x0060000008e479f1 */ /* 0x000fe6000c0410ff */
[----:B------:R-:W-:Y:S02]  /*2780*/  WARPGROUP.DEPBAR.LE gsb0, 0x0 ;  /* 0x00008000000079c5 */ /* 0x000fe40000010000 */
[----:B------:R-:W-:Y:S04]  /*2790*/  STL.64 [R1], R228 ;  /* 0x000000e401007387 */ /* 0x000fe80000100a00 */
[----:B------:R-:W-:Y:S04]  /*27a0*/  STL.64 [R1+0x8], R230 ;  /* 0x000008e601007387 */ /* 0x000fe80000100a00 */
[----:B------:R-:W-:Y:S04]  /*27b0*/  STL.64 [R1+0x10], R232 ;  /* 0x000010e801007387 */ /* 0x000fe80000100a00 */
[----:B------:R3:W-:Y:S02]  /*27c0*/  STL.64 [R1+0x18], R234 ;  /* 0x000018ea01007387 */ /* 0x0007e40000100a00 */
[----:B---3--:R-:W-:-:S06]  /*27d0*/  WARPGROUP.ARRIVE ;  /* 0x00000000000079c5 */ /* 0x008fcc0000000000 */
[----:B------:R-:W-:Y:S03]  /*27e0*/  IGMMA.64x16x32.S8.S8 R228, gdesc[UR12], RZ, !UPT, gsb0 ;  /* 0x006000000ce479f1 */ /* 0x000fe6000c0410ff */
[----:B------:R-:W-:Y:S02]  /*27f0*/  WARPGROUP.DEPBAR.LE gsb0, 0x0 ;  /* 0x00008000000079c5 */ /* 0x000fe40000010000 */
[----:B------:R-:W-:Y:S04]  /*2800*/  STL.64 [R1+0x40], R228 ;  /* 0x000040e401007387 */ /* 0x000fe80000100a00 */
[----:B------:R3:W-:Y:S04]  /*2810*/  STL.64 [R1+0x48], R230 ;  /* 0x000048e601007387 */ /* 0x0007e80000100a00 */
[----:B------:R4:W-:Y:S04]  /*2820*/  STL.64 [R1+0x50], R232 ;  /* 0x000050e801007387 */ /* 0x0009e80000100a00 */
[----:B------:R4:W-:Y:S04]  /*2830*/  STL.64 [R1+0x58], R234 ;  /* 0x000058ea01007387 */ /* 0x0009e80000100a00 */
[----:B---3--:R4:W5:Y:S04]  /*2840*/  LDL.LU.64 R230, [R1+0xb8] ;  /* 0x0000b80001e67983 */ /* 0x0089680000300a00 */
[----:B------:R4:W5:Y:S01]  /*2850*/  LDL.LU.64 R228, [R1+0xb0] ;  /* 0x0000b00001e47983 */ /* 0x0009620000300a00 */
[----:B------:R-:W-:Y:S05]  /*2860*/  @!P1 BRA `(.L_x_23) ;  /* 0x0000001000c49947 */ /* 0x000fea0003800000 */
[----:B-12---:R-:W2:Y:S01]  /*2870*/  LDL R0, [R1+0xa0] ;  /* 0x0000a00001007983 */ /* 0x006ea20000100800 */
[----:B------:R-:W-:-:S13]  /*2880*/  R2UR UR5, R4 ;  /* 0x00000000040572ca */ /* 0x000fda00000e0000 */
[----:B------:R-:W-:Y:S02]  /*2890*/  UIADD3 UR60, UR5, 0x1, URZ ;  /* 0x00000001053c7890 */ /* 0x000fe4000fffe03f */
[----:B------:R-:W-:Y:S02]  /*28a0*/  UMOV UR61, UR5 ;  /* 0x00000005003d7c82 */ /* 0x000fe40008000000 */
[----:B------:R-:W-:-:S04]  /*28b0*/  UISETP.NE.AND UP0, UPT, UR60, 0xe, UPT ;  /* 0x0000000e3c00788c */ /* 0x000fc8000bf05270 */
[----:B------:R-:W-:Y:S02]  /*28c0*/  USEL UR4, URZ, 0x1, UP0 ;  /* 0x000000013f047887 */ /* 0x000fe40008000000 */
[----:B------:R-:W-:Y:S01]  /*28d0*/  USEL UR60, UR60, URZ, UP0 ;  /* 0x0000003f3c3c7287 */ /* 0x000fe20008000000 */
[----:B--2---:R-:W-:-:S13]  /*28e0*/  R2UR UR6, R0 ;  /* 0x00000000000672ca */ /* 0x004fda00000e0000 */
[----:B------:R-:W-:-:S06]  /*28f0*/  ULOP3.LUT UR4, UR6, UR4, URZ, 0x3c, !UPT ;  /* 0x0000000406047292 */ /* 0x000fcc000f8e3c3f */
[----:B------:R-:W-:-:S07]  /*2900*/  IMAD.U32 R0, RZ, RZ, UR4 ;  /* 0x00000004ff007e24 */ /* 0x000fce000f8e00ff */
.L_x_30:
[----:B0----5:R-:W-:Y:S05]  /*2910*/  @!P0 BRA `(.L_x_24) ;  /* 0x0000000000048947 */ /* 0x021fea0003800000 */
[----:B------:R-:W-:Y:S01]  /*2920*/  BPT.TRAP 0x1 ;  /* 0x000000040000795c */ /* 0x000fe20000300000 */
.L_x_24:
[----:B------:R-:W1:Y:S01]  /*2930*/  S2UR UR5, SR_CgaCtaId ;  /* 0x00000000000579c3 */ /* 0x000e620000008800 */
[----:B------:R-:W-:Y:S01]  /*2940*/  UMOV UR4, 0x400 ;  /* 0x0000040000047882 */ /* 0x000fe20000000000 */
[----:B------:R-:W-:Y:S01]  /*2950*/  SHF.L.U32 R3, R0, 0x1f, RZ ;  /* 0x0000001f00037819 */ /* 0x000fe200000006ff */
[----:B-1----:R-:W-:-:S04]  /*2960*/  ULEA UR6, UR5, UR4, 0x18 ;  /* 0x0000000405067291 */ /* 0x002fc8000f8ec03f */
[----:B------:R-:W-:Y:S02]  /*2970*/  ULEA UR4, UR60, UR6, 0x3 ;  /* 0x000000063c047291 */ /* 0x000fe4000f8e183f */
[----:B------:R-:W-:-:S07]  /*2980*/  IMAD.U32 R4, RZ, RZ, UR6 ;  /* 0x00000006ff047e24 */ /* 0x000fce000f8e00ff */
[----:B------:R1:W2:Y:S01]  /*2990*/  SYNCS.PHASECHK.TRANS64.TRYWAIT P1, [UR4], R3 ;  /* 0x00000003ff0075a7 */ /* 0x0002a20008020144 */
[----:B------:R-:W-:Y:S05]  /*29a0*/  @!P0 BRA `(.L_x_25) ;  /* 0x0000000000048947 */ /* 0x000fea0003800000 */
[----:B------:R-:W-:Y:S01]  /*29b0*/  BPT.TRAP 0x1 ;  /* 0x000000040000795c */ /* 0x000fe20000300000 */
.L_x_25:
[----:B--2---:R-:W-:Y:S05]  /*29c0*/  @P1 BRA `(.L_x_26) ;  /* 0x0000000000081947 */ /* 0x004fea0003800000 */
[----:B------:R-:W2:Y:S02]  /*29d0*/  SYNCS.PHASECHK.TRANS64.TRYWAIT P1, [UR4], R3 ;  /* 0x00000003ff0075a7 */ /* 0x000ea40008020144 */
[----:B--2---:R-:W-:Y:S05]  /*29e0*/  @!P1 BRA `(.L_x_27) ;  /* 0x0000011800049947 */ /* 0x004fea0003800000 */
.L_x_26:
[----:B------:R-:W-:Y:S04]  /*29f0*/  STL.64 [R1+0x118], R206 ;  /* 0x000118ce01007387 */ /* 0x000fe80000100a00 */
[----:B------:R-:W-:Y:S04]  /*2a00*/  STL.64 [R1+0x110], R204 ;  /* 0x000110cc01007387 */ /* 0x000fe80000100a00 */
[----:B------:R-:W-:Y:S04]  /*2a10*/  STL.64 [R1+0x108], R202 ;  /* 0x000108ca01007387 */ /* 0x000fe80000100a00 */
[----:B------:R2:W-:Y:S04]  /*2a20*/  STL.64 [R1+0x100], R200 ;  /* 0x000100c801007387 */ /* 0x0005e80000100a00 */
[----:B--2---:R-:W2:Y:S04]  /*2a30*/  LDL.LU.64 R200, [R1+0x60] ;  /* 0x0000600001c87983 */ /* 0x004ea80000300a00 */
[----:B------:R-:W2:Y:S04]  /*2a40*/  LDL.LU.64 R202, [R1+0x68] ;  /* 0x0000680001ca7983 */ /* 0x000ea80000300a00 */
[----:B------:R-:W2:Y:S04]  /*2a50*/  LDL.LU.64 R204, [R1+0x70] ;  /* 0x0000700001cc7983 */ /* 0x000ea80000300a00 */
[----:B------:R-:W2:Y:S04]  /*2a60*/  LDL.LU.64 R206, [R1+0x78] ;  /* 0x0000780001ce7983 */ /* 0x000ea80000300a00 */
[----:B------:R-:W-:Y:S04]  /*2a70*/  STL.64 [R1+0xf8], R222 ;  /* 0x0000f8de01007387 */ /* 0x000fe80000100a00 */
[----:B------:R-:W-:Y:S04]  /*2a80*/  STL.64 [R1+0xf0], R220 ;  /* 0x0000f0dc01007387 */ /* 0x000fe80000100a00 */
[----:B------:R-:W-:Y:S04]  /*2a90*/  STL.64 [R1+0xe8], R218 ;  /* 0x0000e8da01007387 */ /* 0x000fe80000100a00 */
[----:B------:R3:W-:Y:S04]  /*2aa0*/  STL.64 [R1+0xe0], R216 ;  /* 0x0000e0d801007387 */ /* 0x0007e80000100a00 */
[----:B---3--:R-:W3:Y:S04]  /*2ab0*/  LDL.LU.64 R216, [R1+0x20] ;  /* 0x0000200001d87983 */ /* 0x008ee80000300a00 */
[----:B------:R-:W3:Y:S04]  /*2ac0*/  LDL.LU.64 R218, [R1+0x28] ;  /* 0x0000280001da7983 */ /* 0x000ee80000300a00 */
[----:B------:R-:W3:Y:S04]  /*2ad0*/  LDL.LU.64 R220, [R1+0x30] ;  /* 0x0000300001dc7983 */ /* 0x000ee80000300a00 */
[----:B------:R-:W3:Y:S01]  /*2ae0*/  LDL.LU.64 R222, [R1+0x38] ;  /* 0x0000380001de7983 */ /* 0x000ee20000300a00 */
[----:B------:R-:W-:Y:S01]  /*2af0*/  R2UR UR4, R19 ;  /* 0x00000000130472ca */ /* 0x000fe200000e0000 */
[----:B------:R-:W-:Y:S01]  /*2b00*/  UMOV UR7, 0xc0000010 ;  /* 0xc000001000077882 */ /* 0x000fe20000000000 */
[----:B------:R-:W-:-:S11]  /*2b10*/  R2UR UR5, R5 ;  /* 0x00000000050572ca */ /* 0x000fd600000e0000 */
[----:B------:R-:W-:Y:S02]  /*2b20*/  ULEA UR4, UR60, UR4, 0x9 ;  /* 0x000000043c047291 */ /* 0x000fe4000f8e483f */
[----:B------:R-:W-:-:S03]  /*2b30*/  UIMAD UR6, UR60, 0x1e0, UR5 ;  /* 0x000001e03c0678a4 */ /* 0x000fc6000f8e0205 */
[----:B------:R-:W-:Y:S01]  /*2b40*/  UMOV UR5, 0xc0000010 ;  /* 0xc000001000057882 */ /* 0x000fe20000000000 */
[----:B------:R-:W-:Y:S01]  /*2b50*/  UIADD3 UR8, UR6, 0x20, URZ ;  /* 0x0000002006087890 */ /* 0x000fe2000fffe03f */
[----:B------:R-:W-:Y:S01]  /*2b60*/  UMOV UR16, UR4 ;  /* 0x0000000400107c82 */ /* 0x000fe20008000000 */
[----:B------:R-:W-:Y:S01]  /*2b70*/  UMOV UR17, UR5 ;  /* 0x0000000500117c82 */ /* 0x000fe20008000000 */
[----:B------:R-:W-:Y:S01]  /*2b80*/  UMOV UR19, 0xc0000010 ;  /* 0xc000001000137882 */ /* 0x000fe20000000000 */
[----:B------:R-:W-:-:S03]  /*2b90*/  UIADD3 UR10, UR6, 0x40, URZ ;  /* 0x00000040060a7890 */ /* 0x000fc6000fffe03f */
[----:B------:R-:W-:Y:S01]  /*2ba0*/  UMOV UR18, UR8 ;  /* 0x0000000800127c82 */ /* 0x000fe20008000000 */
[----:B------:R-:W-:Y:S01]  /*2bb0*/  UMOV UR8, UR4 ;  /* 0x0000000400087c82 */ /* 0x000fe20008000000 */
[----:B------:R-:W-:Y:S01]  /*2bc0*/  UMOV UR9, UR5 ;  /* 0x0000000500097c82 */ /* 0x000fe20008000000 */
[----:B------:R-:W-:Y:S01]  /*2bd0*/  UMOV UR11, 0xc0000010 ;  /* 0xc0000010000b7882 */ /* 0x000fe20000000000 */
[----:B------:R-:W-:Y:S01]  /*2be0*/  UIADD3 UR14, UR6, 0x60, URZ ;  /* 0x00000060060e7890 */ /* 0x000fe2000fffe03f */
[----:B------:R-:W-:Y:S01]  /*2bf0*/  UMOV UR12, UR4 ;  /* 0x00000004000c7c82 */ /* 0x000fe20008000000 */
[----:B------:R-:W-:Y:S01]  /*2c00*/  UMOV UR13, UR5 ;  /* 0x00000005000d7c82 */ /* 0x000fe20008000000 */
[----:B------:R-:W-:Y:S01]  /*2c10*/  UMOV UR15, 0xc0000010 ;  /* 0xc0000010000f7882 */ /* 0x000fe20000000000 */
[----:B--2---:R-:W-:-:S06]  /*2c20*/  WARPGROUP.ARRIVE ;  /* 0x00000000000079c5 */ /* 0x004fcc0000000000 */
[----:B------:R-:W-:Y:S03]  /*2c30*/  IGMMA.64x16x32.S8.S8 R200, gdesc[UR4], R200, gsb0 ;  /* 0x0060000004c879f1 */ /* 0x000fe600080410c8 */
[----:B------:R-:W-:Y:S02]  /*2c40*/  WARPGROUP.DEPBAR.LE gsb0, 0x0 ;  /* 0x00008000000079c5 */ /* 0x000fe40000010000 */
[----:B---3--:R-:W-:Y:S01]  /*2c50*/  WARPGROUP.ARRIVE ;  /* 0x00000000000079c5 */ /* 0x008fe20000000000 */
[----:B------:R-:W-:Y:S01]  /*2c60*/  UIADD3 UR22, UR6, 0xa0, URZ ;  /* 0x000000a006167890 */ /* 0x000fe2000fffe03f */
[----:B------:R-:W-:Y:S04]  /*2c70*/  STL.64 [R1+0x60], R200 ;  /* 0x000060c801007387 */ /* 0x000fe80000100a00 */
[----:B------:R-:W-:Y:S01]  /*2c80*/  IGMMA.64x16x32.S8.S8 R216, gdesc[UR16], R216, gsb0 ;  /* 0x0060000010d879f1 */ /* 0x000fe200080410d8 */
[----:B------:R-:W-:Y:S01]  /*2c90*/  UMOV UR20, UR4 ;  /* 0x0000000400147c82 */ /* 0x000fe20008000000 */
[----:B------:R-:W-:Y:S01]  /*2ca0*/  UMOV UR21, UR5 ;  /* 0x0000000500157c82 */ /* 0x000fe20008000000 */
[----:B------:R-:W-:Y:S01]  /*2cb0*/  UMOV UR23, 0xc0000010 ;  /* 0xc000001000177882 */ /* 0x000fe20000000000 */
[----:B------:R-:W-:Y:S01]  /*2cc0*/  UIADD3 UR26, UR6, 0xc0, URZ ;  /* 0x000000c0061a7890 */ /* 0x000fe2000fffe03f */
[----:B------:R-:W-:Y:S01]  /*2cd0*/  STL.64 [R1+0x68], R202 ;  /* 0x000068ca01007387 */ /* 0x000fe20000100a00 */
[----:B------:R-:W-:Y:S01]  /*2ce0*/  UMOV UR16, UR18 ;  /* 0x0000001200107c82 */ /* 0x000fe20008000000 */
[----:B------:R-:W-:-:S02]  /*2cf0*/  WARPGROUP.DEPBAR.LE gsb0, 0x0 ;  /* 0x00008000000079c5 */ /* 0x000fc40000010000 */
[----:B-----5:R-:W-:Y:S01]  /*2d00*/  WARPGROUP.ARRIVE ;  /* 0x00000000000079c5 */ /* 0x020fe20000000000 */
[----:B------:R-:W-:Y:S01]  /*2d10*/  UMOV UR17, UR19 ;  /* 0x0000001300117c82 */ /* 0x000fe20008000000 */
[----:B------:R-:W-:Y:S01]  /*2d20*/  UMOV UR24, UR4 ;  /* 0x0000000400187c82 */ /* 0x000fe20008000000 */
[----:B------:R-:W-:Y:S01]  /*2d30*/  UMOV UR25, UR5 ;  /* 0x0000000500197c82 */ /* 0x000fe20008000000 */
[----:B------:R-:W-:Y:S01]  /*2d40*/  UMOV UR27, 0xc0000010 ;  /* 0xc0000010001b7882 */ /* 0x000fe20000000000 */
[----:B------:R-:W-:Y:S01]  /*2d50*/  UIADD3 UR30, UR6, 0xe0, URZ ;  /* 0x000000e0061e7890 */ /* 0x000fe2000fffe03f */
[----:B------:R-:W-:Y:S01]  /*2d60*/  IGMMA.64x16x32.S8.S8 R224, gdesc[UR8], R224, gsb0 ;  /* 0x0060000008e079f1 */ /* 0x000fe200080410e0 */
[----:B------:R-:W-:Y:S01]  /*2d70*/  UMOV UR28, UR4 ;  /* 0x00000004001c7c82 */ /* 0x000fe20008000000 */
[----:B------:R-:W-:Y:S01]  /*2d80*/  UMOV UR29, UR5 ;  /* 0x00000005001d7c82 */ /* 0x000fe20008000000 */
[----:B------:R-:W-:Y:S01]  /*2d90*/  UMOV UR31, 0xc0000010 ;  /* 0xc0000010001f7882 */ /* 0x000fe20000000000 */
[----:B------:R-:W-:Y:S01]  /*2da0*/  UIADD3 UR34, UR6, 0x100, URZ ;  /* 0x0000010006227890 */ /* 0x000fe2000fffe03f */
[----:B------:R-:W-:Y:S01]  /*2db0*/  STL.64 [R1+0x70], R204 ;  /* 0x000070cc01007387 */ /* 0x000fe20000100a00 */
[----:B------:R-:W-:Y:S01]  /*2dc0*/  UIADD3 UR18, UR6, 0x80, URZ ;  /* 0x0000008006127890 */ /* 0x000fe2000fffe03f */
[----:B------:R-:W-:Y:S01]  /*2dd0*/  UMOV UR19, 0xc0000010 ;  /* 0xc000001000137882 */ /* 0x000fe20000000000 */
[----:B------:R-:W-:Y:S01]  /*2de0*/  UMOV UR32, UR4 ;  /* 0x0000000400207c82 */ /* 0x000fe20008000000 */
[----:B------:R-:W-:Y:S01]  /*2df0*/  UMOV UR33, UR5 ;  /* 0x0000000500217c82 */ /* 0x000fe20008000000 */
[----:B------:R-:W-:Y:S01]  /*2e00*/  UMOV UR35, 0xc0000010 ;  /* 0xc000001000237882 */ /* 0x000fe20000000000 */
[----:B------:R-:W-:Y:S01]  /*2e10*/  UIADD3 UR38, UR6, 0x120, URZ ;  /* 0x0000012006267890 */ /* 0x000fe2000fffe03f */
[----:B------:R2:W-:Y:S01]  /*2e20*/  STL.64 [R1+0x78], R206 ;  /* 0x000078ce01007387 */ /* 0x0005e20000100a00 */
[----:B------:R-:W-:Y:S01]  /*2e30*/  UMOV UR36, UR4 ;  /* 0x0000000400247c82 */ /* 0x000fe20008000000 */
[----:B------:R-:W-:Y:S01]  /*2e40*/  UMOV UR37, UR5 ;  /* 0x0000000500257c82 */ /* 0x000fe20008000000 */
[----:B------:R-:W-:Y:S01]  /*2e50*/  UMOV UR39, 0xc0000010 ;  /* 0xc000001000277882 */ /* 0x000fe20000000000 */
[----:B------:R-:W-:Y:S01]  /*2e60*/  UIADD3 UR42, UR6, 0x140, URZ ;  /* 0x00000140062a7890 */ /* 0x000fe2000fffe03f */
        /* <DEDUP_REMOVED lines=8> */
[----:B--2---:R-:W2:Y:S01]  /*2ef0*/  LDL.LU.64 R206, [R1+0x118] ;  /* 0x0001180001ce7983 */ /* 0x004ea20000300a00 */
[----:B------:R-:W-:Y:S01]  /*2f00*/  UMOV UR48, UR4 ;  /* 0x0000000400307c82 */ /* 0x000fe20008000000 */
[----:B------:R-:W-:Y:S01]  /*2f10*/  UMOV UR49, UR5 ;  /* 0x0000000500317c82 */ /* 0x000fe20008000000 */
[----:B------:R-:W-:Y:S01]  /*2f20*/  UMOV UR51, 0xc0000010 ;  /* 0xc000001000337882 */ /* 0x000fe20000000000 */
[----:B------:R-:W-:Y:S01]  /*2f30*/  UIADD3 UR54, UR6, 0x1a0, URZ ;  /* 0x000001a006367890 */ /* 0x000fe2000fffe03f */
[----:B------:R-:W2:Y:S01]  /*2f40*/  LDL.LU.64 R204, [R1+0x110] ;  /* 0x0001100001cc7983 */ /* 0x000ea20000300a00 */
        /* <DEDUP_REMOVED lines=9> */
[----:B------:R-:W2:Y:S04]  /*2fe0*/  LDL.LU.64 R200, [R1+0x100] ;  /* 0x0001000001c87983 */ /* 0x000ea80000300a00 */
[----:B------:R-:W-:Y:S04]  /*2ff0*/  STL.64 [R1+0x20], R216 ;  /* 0x000020d801007387 */ /* 0x000fe80000100a00 */
[----:B------:R-:W-:Y:S01]  /*3000*/  STL.64 [R1+0x28], R218 ;  /* 0x000028da01007387 */ /* 0x000fe20000100a00 */
[----:B------:R-:W-:-:S02]  /*3010*/  WARPGROUP.DEPBAR.LE gsb0, 0x0 ;  /* 0x00008000000079c5 */ /* 0x000fc40000010000 */
[----:B------:R-:W-:Y:S01]  /*3020*/  WARPGROUP.ARRIVE ;  /* 0x00000000000079c5 */ /* 0x000fe20000000000 */
[----:B------:R-:W-:Y:S04]  /*3030*/  STL.64 [R1+0x30], R220 ;  /* 0x000030dc01007387 */ /* 0x000fe80000100a00 */
[----:B------:R3:W-:Y:S01]  /*3040*/  STL.64 [R1+0x38], R222 ;  /* 0x000038de01007387 */ /* 0x0007e20000100a00 */
[----:B------:R-:W-:Y:S01]  /*3050*/  IGMMA.64x16x32.S8.S8 R208, gdesc[UR12], R208, gsb0 ;  /* 0x006000000cd079f1 */ /* 0x000fe200080410d0 */
[----:B------:R-:W-:Y:S01]  /*3060*/  UMOV UR12, UR16 ;  /* 0x00000010000c7c82 */ /* 0x000fe20008000000 */
[----:B------:R-:W-:Y:S01]  /*3070*/  UMOV UR13, UR17 ;  /* 0x00000011000d7c82 */ /* 0x000fe20008000000 */
[----:B------:R-:W-:Y:S01]  /*3080*/  UMOV UR16, UR4 ;  /* 0x0000000400107c82 */ /* 0x000fe20008000000 */
[----:B------:R-:W-:Y:S01]  /*3090*/  UMOV UR17, UR5 ;  /* 0x0000000500117c82 */ /* 0x000fe20008000000 */
[----:B---3--:R-:W3:Y:S04]  /*30a0*/  LDL.LU.64 R222, [R1+0xf8] ;  /* 0x0000f80001de7983 */ /* 0x008ee80000300a00 */
[----:B------:R-:W3:Y:S04]  /*30b0*/  LDL.LU.64 R220, [R1+0xf0] ;  /* 0x0000f00001dc7983 */ /* 0x000ee80000300a00 */
[----:B------:R-:W3:Y:S04]  /*30c0*/  LDL.LU.64 R218, [R1+0xe8] ;  /* 0x0000e80001da7983 */ /* 0x000ee80000300a00 */
[----:B------:R-:W3:Y:S04]  /*30d0*/  LDL.LU.64 R216, [R1+0xe0] ;  /* 0x0000e00001d87983 */ /* 0x000ee80000300a00 */
[----:B------:R-:W-:Y:S04]  /*30e0*/  STL.64 [R1+0xb8], R230 ;  /* 0x0000b8e601007387 */ /* 0x000fe80000100a00 */
[----:B------:R0:W-:Y:S04]  /*30f0*/  STL.64 [R1+0xb0], R228 ;  /* 0x0000b0e401007387 */ /* 0x0001e80000100a00 */
[----:B0-----:R-:W4:Y:S04]  /*3100*/  LDL.LU.64 R228, [R1+0x40] ;  /* 0x0000400001e47983 */ /* 0x001f280000300a00 */
[----:B------:R-:W2:Y:S01]  /*3110*/  LDL.LU.64 R230, [R1+0x48] ;  /* 0x0000480001e67983 */ /* 0x000ea20000300a00 */
[----:B------:R-:W-:-:S02]  /*3120*/  WARPGROUP.DEPBAR.LE gsb0, 0x0 ;  /* 0x00008000000079c5 */ /* 0x000fc40000010000 */
[----:B------:R-:W-:-:S06]  /*3130*/  WARPGROUP.ARRIVE ;  /* 0x00000000000079c5 */ /* 0x000fcc0000000000 */
[----:B------:R-:W-:Y:S03]  /*3140*/  IGMMA.64x16x32.S8.S8 R192, gdesc[UR16], R192, gsb0 ;  /* 0x0060000010c079f1 */ /* 0x000fe600080410c0 */
[----:B------:R-:W-:Y:S02]  /*3150*/  WARPGROUP.DEPBAR.LE gsb0, 0x0 ;  /* 0x00008000000079c5 */ /* 0x000fe40000010000 */
        /* <DEDUP_REMOVED lines=10> */
[----:B------:R-:W-:Y:S01]  /*3200*/  IGMMA.64x16x32.S8.S8 R128, gdesc[UR32], R128, gsb0 ;  /* 0x00600000208079f1 */ /* 0x000fe20008041080 */
[----:B--2---:R-:W-:Y:S04]  /*3210*/  STL.64 [R1+0xd8], R230 ;  /* 0x0000d8e601007387 */ /* 0x004fe80000100a00 */
[----:B----4-:R-:W-:Y:S01]  /*3220*/  STL.64 [R1+0xd0], R228 ;  /* 0x0000d0e401007387 */ /* 0x010fe20000100a00 */
[----:B------:R-:W-:Y:S02]  /*3230*/  WARPGROUP.DEPBAR.LE gsb0, 0x0 ;  /* 0x00008000000079c5 */ /* 0x000fe40000010000 */
[----:B------:R-:W-:Y:S01]  /*3240*/  WARPGROUP.ARRIVE ;  /* 0x00000000000079c5 */ /* 0x000fe20000000000 */
[----:B------:R-:W-:Y:S04]  /*3250*/  STL.64 [R1+0xc8], R226 ;  /* 0x0000c8e201007387 */ /* 0x000fe80000100a00 */
[----:B------:R0:W-:Y:S01]  /*3260*/  STL.64 [R1+0xc0], R224 ;  /* 0x0000c0e001007387 */ /* 0x0001e20000100a00 */
[----:B------:R-:W-:Y:S03]  /*3270*/  IGMMA.64x16x32.S8.S8 R112, gdesc[UR36], R112, gsb0 ;  /* 0x00600000247079f1 */ /* 0x000fe60008041070 */
[----:B0-----:R-:W2:Y:S04]  /*3280*/  LDL.LU.64 R224, [R1] ;  /* 0x0000000001e07983 */ /* 0x001ea80000300a00 */
[----:B------:R-:W2:Y:S04]  /*3290*/  LDL.LU.64 R226, [R1+0x8] ;  /* 0x0000080001e27983 */ /* 0x000ea80000300a00 */
[----:B------:R-:W2:Y:S04]  /*32a0*/  LDL.LU.64 R228, [R1+0x10] ;  /* 0x0000100001e47983 */ /* 0x000ea80000300a00 */
[----:B------:R-:W2:Y:S01]  /*32b0*/  LDL.LU.64 R230, [R1+0x18] ;  /* 0x0000180001e67983 */ /* 0x000ea20000300a00 */
[----:B------:R-:W-:Y:S01]  /*32c0*/  UMOV UR4, UR12 ;  /* 0x0000000c00047c82 */ /* 0x000fe20008000000 */
[----:B------:R-:W-:-:S02]  /*32d0*/  UMOV UR5, UR13 ;  /* 0x0000000d00057c82 */ /* 0x000fc40008000000 */
[----:B------:R-:W4:Y:S04]  /*32e0*/  LDL.LU.64 R232, [R1+0x50] ;  /* 0x0000500001e87983 */ /* 0x000f280000300a00 */
[----:B------:R-:W4:Y:S01]  /*32f0*/  LDL.LU.64 R234, [R1+0x58] ;  /* 0x0000580001ea7983 */ /* 0x000f220000300a00 */
        /* <DEDUP_REMOVED lines=78> */
[----:B---3--:R-:W-:-:S06]  /*37e0*/  WARPGROUP.ARRIVE ;  /* 0x00000000000079c5 */ /* 0x008fcc0000000000 */
[----:B------:R-:W-:Y:S01]  /*37f0*/  IGMMA.64x16x32.S8.S8 R216, gdesc[UR8], R216, gsb0 ;  /* 0x0060000008d879f1 */ /* 0x000fe200080410d8 */
[----:B------:R-:W-:Y:S01]  /*3800*/  UMOV UR10, UR4 ;  /* 0x00000004000a7c82 */ /* 0x000fe20008000000 */
[----:B------:R-:W-:Y:S01]  /*3810*/  UMOV UR11, UR5 ;  /* 0x00000005000b7c82 */ /* 0x000fe20008000000 */
[----:B------:R-:W-:Y:S01]  /*3820*/  UMOV UR8, UR56 ;  /* 0x0000003800087c82 */ /* 0x000fe20008000000 */
[----:B------:R-:W-:Y:S01]  /*3830*/  UMOV UR9, UR57 ;  /* 0x0000003900097c82 */ /* 0x000fe20008000000 */
[----:B------:R-:W-:Y:S02]  /*3840*/  WARPGROUP.DEPBAR.LE gsb0, 0x0 ;  /* 0x00008000000079c5 */ /* 0x000fe40000010000 */
[----:B--2---:R-:W-:-:S06]  /*3850*/  WARPGROUP.ARRIVE ;  /* 0x00000000000079c5 */ /* 0x004fcc0000000000 */
[----:B------:R-:W-:Y:S03]  /*3860*/  IGMMA.64x16x32.S8.S8 R224, gdesc[UR8], R224, gsb0 ;  /* 0x0060000008e079f1 */ /* 0x000fe600080410e0 */
[----:B------:R-:W-:Y:S02]  /*3870*/  WARPGROUP.DEPBAR.LE gsb0, 0x0 ;  /* 0x00008000000079c5 */ /* 0x000fe40000010000 */
[----:B------:R-:W-:Y:S04]  /*3880*/  STL.64 [R1], R224 ;  /* 0x000000e001007387 */ /* 0x000fe80000100a00 */
[----:B------:R-:W-:Y:S04]  /*3890*/  STL.64 [R1+0x8], R226 ;  /* 0x000008e201007387 */ /* 0x000fe80000100a00 */
[----:B------:R-:W-:Y:S04]  /*38a0*/  STL.64 [R1+0x10], R228 ;  /* 0x000010e401007387 */ /* 0x000fe80000100a00 */
[----:B------:R0:W-:Y:S04]  /*38b0*/  STL.64 [R1+0x18], R230 ;  /* 0x000018e601007387 */ /* 0x0001e80000100a00 */
[----:B0-----:R-:W4:Y:S04]  /*38c0*/  LDL.LU.64 R230, [R1+0xd8] ;  /* 0x0000d80001e67983 */ /* 0x001f280000300a00 */
[----:B------:R-:W4:Y:S01]  /*38d0*/  LDL.LU.64 R228, [R1+0xd0] ;  /* 0x0000d00001e47983 */ /* 0x000f220000300a00 */
[----:B------:R-:W-:Y:S01]  /*38e0*/  UMOV UR4, UR56 ;  /* 0x0000003800047c82 */ /* 0x000fe20008000000 */
[----:B------:R-:W-:-:S02]  /*38f0*/  UMOV UR5, UR57 ;  /* 0x0000003900057c82 */ /* 0x000fc40008000000 */
[----:B------:R0:W5:Y:S04]  /*3900*/  LDL.LU.64 R226, [R1+0xc8] ;  /* 0x0000c80001e27983 */ /* 0x0001680000300a00 */
[----:B------:R0:W5:Y:S01]  /*3910*/  LDL.LU.64 R224, [R1+0xc0] ;  /* 0x0000c00001e07983 */ /* 0x0001620000300a00 */
[----:B----4-:R-:W-:-:S06]  /*3920*/  WARPGROUP.ARRIVE ;  /* 0x00000000000079c5 */ /* 0x010fcc0000000000 */
[----:B------:R-:W-:Y:S03]  /*3930*/  IGMMA.64x16x32.S8.S8 R228, gdesc[UR4], R228, gsb0 ;  /* 0x0060000004e479f1 */ /* 0x000fe600080410e4 */
[----:B------:R-:W-:Y:S02]  /*3940*/  WARPGROUP.DEPBAR.LE gsb0, 0x0 ;  /* 0x00008000000079c5 */ /* 0x000fe40000010000 */
[----:B------:R-:W-:Y:S04]  /*3950*/  STL.64 [R1+0x40], R228 ;  /* 0x000040e401007387 */ /* 0x000fe80000100a00 */
[----:B------:R2:W-:Y:S04]  /*3960*/  STL.64 [R1+0x48], R230 ;  /* 0x000048e601007387 */ /* 0x0005e80000100a00 */
[----:B------:R0:W-:Y:S04]  /*3970*/  STL.64 [R1+0x50], R232 ;  /* 0x000050e801007387 */ /* 0x0001e80000100a00 */
[----:B------:R0:W-:Y:S04]  /*3980*/  STL.64 [R1+0x58], R234 ;  /* 0x000058ea01007387 */ /* 0x0001e80000100a00 */
[----:B--2---:R0:W5:Y:S04]  /*3990*/  LDL.LU.64 R230, [R1+0xb8] ;  /* 0x0000b80001e67983 */ /* 0x0041680000300a00 */
[----:B------:R0:W5:Y:S01]  /*39a0*/  LDL.LU.64 R228, [R1+0xb0] ;  /* 0x0000b00001e47983 */ /* 0x0001620000300a00 */
[----:B------:R-:W-:Y:S05]  /*39b0*/  @!P0 BRA `(.L_x_28) ;  /* 0x0000000000048947 */ /* 0x000fea0003800000 */
[----:B------:R-:W-:Y:S01]  /*39c0*/  BPT.TRAP 0x1 ;  /* 0x000000040000795c */ /* 0x000fe20000300000 */
.L_x_28:
[----:B-1----:R-:W2:Y:S04]  /*39d0*/  LDL R3, [R1+0x80] ;  /* 0x0000800001037983 */ /* 0x002ea80000100800 */
[----:B------:R-:W3:Y:S04]  /*39e0*/  LDL R7, [R1+0x88] ;  /* 0x0000880001077983 */ /* 0x000ee80000100800 */
[----:B------:R-:W4:Y:S01]  /*39f0*/  LDL R6, [R1+0x84] ;  /* 0x0000840001067983 */ /* 0x000f220000100800 */
[----:B------:R-:W-:Y:S02]  /*3a00*/  R2UR UR4, R4 ;  /* 0x00000000040472ca */ /* 0x000fe400000e0000 */
[----:B--2---:R-:W-:-:S02]  /*3a10*/  ISETP.NE.AND P1, PT, R3, RZ, PT ;  /* 0x000000ff0300720c */ /* 0x004fc40003f25270 */
[----:B---3--:R-:W-:-:S11]  /*3a20*/  R2UR UR5, R7 ;  /* 0x00000000070572ca */ /* 0x008fd600000e0000 */
[----:B------:R-:W-:-:S05]  /*3a30*/  VOTEU.ANY UP0, P1 ;  /* 0x00000000003f7886 */ /* 0x000fca0000800100 */
[----:B------:R-:W-:-:S04]  /*3a40*/  @UP0 ULEA UR4, UR61, UR4, 0x3 ;  /* 0x000000043d040291 */ /* 0x000fc8000f8e183f */
[----:B------:R-:W-:Y:S02]  /*3a50*/  @UP0 UIADD3 UR4, UR4, 0x70, URZ ;  /* 0x0000007004040890 */ /* 0x000fe4000fffe03f */
[----:B------:R-:W-:-:S04]  /*3a60*/  UISETP.GT.U32.AND UP0, UPT, UR5, 0x1, UPT ;  /* 0x000000010500788c */ /* 0x000fc8000bf04070 */
[----:B------:R-:W-:-:S05]  /*3a70*/  IMAD.U32 R3, RZ, RZ, UR4 ;  /* 0x00000004ff037e24 */ /* 0x000fca000f8e00ff */
[----:B----4-:R-:W-:-:S04]  /*3a80*/  @P1 PRMT R3, R6, 0x654, R3 ;  /* 0x0000065406031816 */ /* 0x010fc80000000003 */
[----:B------:R1:W-:Y:S01]  /*3a90*/  @P1 SYNCS.ARRIVE.TRANS64.RED.A1T0 RZ, [R3+URZ], RZ ;  /* 0x000000ff03ff19a7 */ /* 0x0003e2000810043f */
[----:B------:R-:W-:-:S13]  /*3aa0*/  PLOP3.LUT P1, PT, PT, PT, UP0, 0x80, 0x0 ;  /* 0x000000000000781c */ /* 0x000fda0003f2f008 */
[----:B-1----:R-:W-:Y:S05]  /*3ab0*/  @P1 BRA `(.L_x_29) ;  /* 0x0000000000041947 */ /* 0x002fea0003800000 */
[----:B------:R-:W-:Y:S01]  /*3ac0*/  BPT.TRAP 0x1 ;  /* 0x000000040000795c */ /* 0x000fe20000300000 */
.L_x_29:
[----:B------:R-:W-:Y:S01]  /*3ad0*/  UIADD3 UR60, UR60, 0x1, URZ ;  /* 0x000000013c3c7890 */ /* 0x000fe2000fffe03f */
[C---:B------:R-:W-:Y:S01]  /*3ae0*/  ISETP.GT.AND P1, PT, R2.reuse, 0x1, PT ;  /* 0x000000010200780c */ /* 0x040fe20003f24270 */
[----:B------:R-:W-:Y:S01]  /*3af0*/  UIADD3 UR61, UR61, 0x1, URZ ;  /* 0x000000013d3d7890 */ /* 0x000fe2000fffe03f */
[----:B------:R-:W-:Y:S01]  /*3b00*/  VIADD R2, R2, 0xffffffff ;  /* 0xffffffff02027836 */ /* 0x000fe20000000000 */
[----:B------:R-:W-:Y:S02]  /*3b10*/  UISETP.NE.AND UP0, UPT, UR60, 0xe, UPT ;  /* 0x0000000e3c00788c */ /* 0x000fe4000bf05270 */
[----:B------:R-:W-:Y:S02]  /*3b20*/  UISETP.NE.AND UP1, UPT, UR61, 0xe, UPT ;  /* 0x0000000e3d00788c */ /* 0x000fe4000bf25270 */
[----:B------:R-:W-:Y:S02]  /*3b30*/  USEL UR4, URZ, 0x1, UP0 ;  /* 0x000000013f047887 */ /* 0x000fe40008000000 */
[----:B------:R-:W-:-:S02]  /*3b40*/  USEL UR60, UR60, URZ, UP0 ;  /* 0x0000003f3c3c7287 */ /* 0x000fc40008000000 */
[----:B------:R-:W-:Y:S02]  /*3b50*/  USEL UR61, UR61, URZ, UP1 ;  /* 0x0000003f3d3d7287 */ /* 0x000fe40008800000 */
[----:B------:R-:W-:Y:S01]  /*3b60*/  LOP3.LUT R0, R0, UR4, RZ, 0x3c, !PT ;  /* 0x0000000400007c12 */ /* 0x000fe2000f8e3cff */
[----:B------:R-:W-:Y:S09]  /*3b70*/  @P1 BRA `(.L_x_30) ;  /* 0xffffffec00641947 */ /* 0x000ff2000383ffff */
.L_x_23:
[----:B------:R3:W5:Y:S01]  /*3b80*/  LDL R4, [R1+0x98] ;  /* 0x0000980001047983 */ /* 0x0007620000100800 */
[----:B-12---:R-:W1:Y:S03]  /*3b90*/  LDC R0, c[0x0][0x28c] ;  /* 0x0000a300ff007b82 */ /* 0x006e660000000800 */
[----:B------:R3:W5:Y:S01]  /*3ba0*/  LDL R3, [R1+0xa8] ;  /* 0x0000a80001037983 */ /* 0x0007620000100800 */
[----:B-1----:R-:W-:-:S13]  /*3bb0*/  ISETP.GE.AND P1, PT, R0, 0x1, PT ;  /* 0x000000010000780c */ /* 0x002fda0003f26270 */
[----:B---3--:R-:W-:Y:S05]  /*3bc0*/  @!P1 BRA `(.L_x_31) ;  /* 0x00000000007c9947 */ /* 0x008fea0003800000 */
[----:B------:R-:W-:Y:S05]  /*3bd0*/  @!P0 BRA `(.L_x_32) ;  /* 0x0000000000048947 */ /* 0x000fea0003800000 */
[----:B------:R-:W-:Y:S01]  /*3be0*/  BPT.TRAP 0x1 ;  /* 0x000000040000795c */ /* 0x000fe20000300000 */
.L_x_32:
[----:B------:R-:W2:Y:S01]  /*3bf0*/  LDL R0, [R1+0x80] ;  /* 0x0000800001007983 */ /* 0x000ea20000100800 */
[----:B------:R-:W-:Y:S01]  /*3c00*/  BSSY B0, `(.L_x_33) ;  /* 0x0000015000007945 */ /* 0x000fe20003800000 */
[----:B--2---:R-:W-:-:S13]  /*3c10*/  ISETP.NE.AND P0, PT, R0, RZ, PT ;  /* 0x000000ff0000720c */ /* 0x004fda0003f05270 */
[----:B------:R-:W-:Y:S05]  /*3c20*/  @!P0 BRA `(.L_x_34) ;  /* 0x0000000000488947 */ /* 0x000fea0003800000 */
[----:B------:R-:W2:Y:S01]  /*3c30*/  LDL R2, [R1+0x84] ;  /* 0x0000840001027983 */ /* 0x000ea20000100800 */
[----:B-----5:R-:W-:Y:S01]  /*3c40*/  R2UR UR5, R3 ;  /* 0x00000000030572ca */ /* 0x020fe200000e0000 */
[----:B------:R-:W1:Y:S01]  /*3c50*/  S2UR UR7, SR_CgaCtaId ;  /* 0x00000000000779c3 */ /* 0x000e620000008800 */
[----:B------:R-:W-:-:S11]  /*3c60*/  R2UR UR4, R4 ;  /* 0x00000000040472ca */ /* 0x000fd600000e0000 */
[----:B------:R-:W-:-:S04]  /*3c70*/  UISETP.LT.AND UP0, UPT, UR5, 0x1, UPT ;  /* 0x000000010500788c */ /* 0x000fc8000bf01270 */
[----:B------:R-:W-:-:S04]  /*3c80*/  USEL UR6, UR5, 0x1, UP0 ;  /* 0x0000000105067887 */ /* 0x000fc80008000000 */
[----:B------:R-:W-:-:S04]  /*3c90*/  UIADD3 UR6, UR4, UR5, -UR6 ;  /* 0x0000000504067290 */ /* 0x000fc8000fffe806 */
[----:B------:R-:W-:-:S04]  /*3ca0*/  USHF.R.U32.HI UR4, URZ, 0x1, UR6 ;  /* 0x000000013f047899 */ /* 0x000fc80008011606 */
[----:B------:R-:W-:-:S04]  /*3cb0*/  UIMAD.WIDE.U32 UR4, UR4, -0x6db6db6d, URZ ;  /* 0x92492493040478a5 */ /* 0x000fc8000f8e003f */
[----:B------:R-:W-:-:S03]  /*3cc0*/  USHF.R.U32.HI UR4, URZ, 0x2, UR5 ;  /* 0x000000023f047899 */ /* 0x000fc60008011605 */
[----:B------:R-:W-:Y:S01]  /*3cd0*/  UMOV UR5, 0x400 ;  /* 0x0000040000057882 */ /* 0x000fe20000000000 */
[----:B------:R-:W-:Y:S02]  /*3ce0*/  UIMAD UR6, UR4, -0xe, UR6 ;  /* 0xfffffff2040678a4 */ /* 0x000fe4000f8e0206 */
[----:B-1----:R-:W-:-:S04]  /*3cf0*/  ULEA UR5, UR7, UR5, 0x18 ;  /* 0x0000000507057291 */ /* 0x002fc8000f8ec03f */
[----:B------:R-:W-:-:S04]  /*3d00*/  ULEA UR6, UR6, UR5, 0x3 ;  /* 0x0000000506067291 */ /* 0x000fc8000f8e183f */
[----:B------:R-:W-:-:S06]  /*3d10*/  UIADD3 UR6, UR6, 0x70, URZ ;  /* 0x0000007006067890 */ /* 0x000fcc000fffe03f */
[----:B------:R-:W-:-:S05]  /*3d20*/  IMAD.U32 R0, RZ, RZ, UR6 ;  /* 0x00000006ff007e24 */ /* 0x000fca000f8e00ff */
[----:B--2---:R-:W-:-:S04]  /*3d30*/  PRMT R0, R2, 0x654, R0 ;  /* 0x0000065402007816 */ /* 0x004fc80000000000 */
[----:B------:R1:W-:Y:S03]  /*3d40*/  SYNCS.ARRIVE.TRANS64.RED.A1T0 RZ, [R0+URZ], RZ ;  /* 0x000000ff00ff79a7 */ /* 0x0003e6000810043f */
.L_x_34:
[----:B------:R-:W-:Y:S05]  /*3d50*/  BSYNC B0 ;  /* 0x0000000000007941 */ /* 0x000fea0003800000 */
.L_x_33:
[----:B-1----:R-:W2:Y:S02]  /*3d60*/  LDL R0, [R1+0x88] ;  /* 0x0000880001007983 */ /* 0x002ea40000100800 */
[----:B--2---:R-:W-:-:S13]  /*3d70*/  R2UR UR4, R0 ;  /* 0x00000000000472ca */ /* 0x004fda00000e0000 */
[----:B------:R-:W-:-:S06]  /*3d80*/  UISETP.GT.U32.AND UP0, UPT, UR4, 0x1, UPT ;  /* 0x000000010400788c */ /* 0x000fcc000bf04070 */
[----:B------:R-:W-:-:S13]  /*3d90*/  PLOP3.LUT P0, PT, PT, PT, UP0, 0x80, 0x0 ;  /* 0x000000000000781c */ /* 0x000fda0003f0f008 */
[----:B------:R-:W-:Y:S05]  /*3da0*/  @P0 BRA `(.L_x_31) ;  /* 0x0000000000040947 */ /* 0x000fea0003800000 */
[----:B------:R-:W-:Y:S01]  /*3db0*/  BPT.TRAP 0x1 ;  /* 0x000000040000795c */ /* 0x000fe20000300000 */
.L_x_31:
[----:B------:R-:W2:Y:S01]  /*3dc0*/  LDL.LU R5, [R1+0xa0] ;  /* 0x0000a00001057983 */ /* 0x000ea20000300800 */
[----:B0-----:R-:W0:Y:S01]  /*3dd0*/  S2R R6, SR_TID.X ;  /* 0x0000000000067919 */ /* 0x001e220000002100 */
[----:B------:R-:W-:Y:S01]  /*3de0*/  R2UR UR4, R22 ;  /* 0x00000000160472ca */ /* 0x000fe200000e0000 */
[----:B------:R-:W-:Y:S01]  /*3df0*/  ULDC.64 UR8, c[0x0][0x5d0] ;  /* 0x0001740000087ab9 */ /* 0x000fe20000000a00 */
[----:B------:R-:W3:Y:S01]  /*3e00*/  LDL R12, [R1+0x9c] ;  /* 0x00009c00010c7983 */ /* 0x000ee20000100800 */
[----:B------:R-:W-:Y:S02]  /*3e10*/  R2UR UR7, R23 ;  /* 0x00000000170772ca */ /* 0x000fe400000e0000 */
[----:B-----5:R-:W-:Y:S02]  /*3e20*/  R2UR UR14, R3 ;  /* 0x00000000030e72ca */ /* 0x020fe400000e0000 */
[----:B------:R-:W-:-:S06]  /*3e30*/  R2UR UR5, R4 ;  /* 0x00000000040572ca */ /* 0x000fcc00000e0000 */
[----:B------:R-:W-:-:S03]  /*3e40*/  UIMAD UR6, UR4, 0xf0, URZ ;  /* 0x000000f0040678a4 */ /* 0x000fc6000f8e023f */
[----:B------:R-:W-:-:S03]  /*3e50*/  UIMAD.WIDE UR10, UR7, 0x100, URZ ;  /* 0x00000100070a78a5 */ /* 0x000fc6000f8e023f */
[----:B------:R-:W-:Y:S01]  /*3e60*/  IMAD.U32 R14, RZ, RZ, UR6 ;  /* 0x00000006ff0e7e24 */ /* 0x000fe2000f8e00ff */
[----:B------:R-:W-:Y:S02]  /*3e70*/  USHF.L.U32 UR7, UR7, 0x8, URZ ;  /* 0x0000000807077899 */ /* 0x000fe4000800063f */
[----:B------:R-:W-:Y:S01]  /*3e80*/  UISETP.GE.U32.AND UP2, UPT, UR14, 0xe, UPT ;  /* 0x0000000e0e00788c */ /* 0x000fe2000bf46070 */
[--C-:B0-----:R-:W-:Y:S01]  /*3e90*/  SHF.R.U32.HI R3, RZ, 0x7, R6.reuse ;  /* 0x00000007ff037819 */ /* 0x101fe20000011606 */
[C---:B------:R-:W-:Y:S01]  /*3ea0*/  IMAD.SHL.U32 R15, R6.reuse, 0x2, RZ ;  /* 0x00000002060f7824 */ /* 0x040fe200078e00ff */
[----:B------:R-:W-:Y:S02]  /*3eb0*/  SHF.R.U32.HI R0, RZ, 0x2, R6 ;  /* 0x00000002ff007819 */ /* 0x000fe40000011606 */
[----:B------:R-:W-:Y:S02]  /*3ec0*/  LOP3.LUT R3, R3, 0x1, RZ, 0xc0, !PT ;  /* 0x0000000103037812 */ /* 0x000fe400078ec0ff */
[----:B------:R-:W-:-:S02]  /*3ed0*/  LOP3.LUT R4, R6, 0x60, RZ, 0xc0, !PT ;  /* 0x0000006006047812 */ /* 0x000fc400078ec0ff */
[----:B------:R-:W-:Y:S01]  /*3ee0*/  LOP3.LUT R0, R0, 0x7, RZ, 0xc0, !PT ;  /* 0x0000000700007812 */ /* 0x000fe200078ec0ff */
[C---:B------:R-:W-:Y:S01]  /*3ef0*/  IMAD.SHL.U32 R2, R3.reuse, 0x40, RZ ;  /* 0x0000004003027824 */ /* 0x040fe200078e00ff */
[----:B------:R-:W-:Y:S02]  /*3f00*/  SHF.R.U32.HI R4, RZ, 0x1, R4 ;  /* 0x00000001ff047819 */ /* 0x000fe40000011604 */
[----:B------:R-:W-:Y:S02]  /*3f10*/  LOP3.LUT R14, R14, 0x6, R15, 0xf8, !PT ;  /* 0x000000060e0e7812 */ /* 0x000fe400078ef80f */
[--C-:B------:R-:W-:Y:S02]  /*3f20*/  LOP3.LUT R2, R2, 0x40, R0.reuse, 0xe2, !PT ;  /* 0x0000004002027812 */ /* 0x100fe400078ee200 */
[----:B------:R-:W-:Y:S02]  /*3f30*/  IADD3 R0, RZ, -R4, -R0 ;  /* 0x80000004ff007210 */ /* 0x000fe40007ffe800 */
[----:B------:R-:W-:Y:S01]  /*3f40*/  LOP3.LUT R21, R2, UR10, R4, 0xfe, !PT ;  /* 0x0000000a02157c12 */ /* 0x000fe2000f8efe04 */
[----:B------:R-:W-:Y:S01]  /*3f50*/  IMAD.U32 R4, RZ, RZ, UR8 ;  /* 0x00000008ff047e24 */ /* 0x000fe2000f8e00ff */
[----:B------:R-:W-:Y:S01]  /*3f60*/  SHF.R.S32.HI R15, RZ, 0x1f, R14 ;  /* 0x0000001fff0f7819 */ /* 0x000fe2000001140e */
[----:B------:R-:W-:-:S02]  /*3f70*/  IMAD R0, R3, -0x40, R0 ;  /* 0xffffffc003007824 */ /* 0x000fc400078e0200 */
[----:B------:R-:W-:Y:S01]  /*3f80*/  IMAD.MOV.U32 R3, RZ, RZ, -0x2 ;  /* 0xfffffffeff037424 */ /* 0x000fe200078e00ff */
[----:B------:R-:W-:Y:S01]  /*3f90*/  STL [R1+0x8c], R21 ;  /* 0x00008c1501007387 */ /* 0x000fe20000100800 */
[----:B--2---:R-:W-:Y:S02]  /*3fa0*/  R2UR UR13, R5 ;  /* 0x00000000050d72ca */ /* 0x004fe400000e0000 */
[----:B---3--:R-:W-:-:S13]  /*3fb0*/  R2UR UR15, R12 ;  /* 0x000000000c0f72ca */ /* 0x008fda00000e0000 */
[----:B------:R-:W-:Y:S02]  /*3fc0*/  USHF.R.S32.HI UR12, URZ, 0x1f, UR15 ;  /* 0x0000001f3f0c7899 */ /* 0x000fe4000801140f */
[----:B------:R-:W-:Y:S02]  /*3fd0*/  IMAD.WIDE.U32 R4, R4, UR15, R14 ;  /* 0x0000000f04047c25 */ /* 0x000fe4000f8e000e */
[----:B------:R-:W-:Y:S02]  /*3fe0*/  UIMAD UR4, UR12, UR8, URZ ;  /* 0x000000080c0472a4 */ /* 0x000fe4000f8e023f */
[----:B------:R-:W-:Y:S02]  /*3ff0*/  UIADD3 UR8, UR14, UR5, URZ ;  /* 0x000000050e087290 */ /* 0x000fe4000fffe03f */
[----:B------:R-:W-:Y:S01]  /*4000*/  UIMAD UR4, UR15, UR9, UR4 ;  /* 0x000000090f0472a4 */ /* 0x000fe2000f8e0204 */
[----:B------:R-:W-:Y:S02]  /*4010*/  ULDC UR5, c[0x0][0x288] ;  /* 0x0000a20000057ab9 */ /* 0x000fe40000000800 */
[----:B------:R-:W-:Y:S01]  /*4020*/  ULDC UR9, c[0x0][0x284] ;  /* 0x0000a10000097ab9 */ /* 0x000fe20000000800 */
[----:B------:R-:W-:Y:S01]  /*4030*/  UISETP.GT.U32.AND UP1, UPT, UR8, 0xd, UPT ;  /* 0x0000000d0800788c */ /* 0x000fe2000bf24070 */
[----:B------:R-:W-:Y:S01]  /*4040*/  IMAD.U32 R19, RZ, RZ, UR9 ;  /* 0x00000009ff137e24 */ /* 0x000fe2000f8e00ff */
[----:B------:R-:W-:Y:S01]  /*4050*/  UISETP.GE.AND UP0, UPT, UR6, UR5, UPT ;  /* 0x000000050600728c */ /* 0x000fe2000bf06270 */
[----:B------:R-:W-:Y:S01]  /*4060*/  VIADD R5, R5, UR4 ;  /* 0x0000000405057c36 */ /* 0x000fe20008000000 */
[----:B------:R-:W-:-:S02]  /*4070*/  USHF.R.U32.HI UR4, URZ, 0x1, UR8 ;  /* 0x000000013f047899 */ /* 0x000fc40008011608 */
[----:B------:R-:W-:Y:S01]  /*4080*/  IADD3 R19, R19, -UR7, R0 ;  /* 0x8000000713137c10 */ /* 0x000fe2000fffe000 */
[----:B------:R-:W-:Y:S01]  /*4090*/  UISETP.LT.U32.AND UP1, UPT, UR14, 0xe, UP1 ;  /* 0x0000000e0e00788c */ /* 0x000fe20008f21070 */
[----:B------:R-:W-:Y:S01]  /*40a0*/  LOP3.LUT R0, R6, 0x3, RZ, 0xc0, !PT ;  /* 0x0000000306007812 */ /* 0x000fe200078ec0ff */
[----:B------:R-:W-:Y:S02]  /*40b0*/  UISETP.GE.OR UP0, UPT, UR7, UR9, UP0 ;  /* 0x000000090700728c */ /* 0x000fe40008706670 */
[----:B------:R-:W-:Y:S02]  /*40c0*/  USEL UR7, URZ, 0x1, !UP1 ;  /* 0x000000013f077887 */ /* 0x000fe4000c800000 */
[----:B------:R-:W-:Y:S01]  /*40d0*/  IMAD R0, R0, R3, UR5 ;  /* 0x0000000500007e24 */ /* 0x000fe2000f8e0203 */
[----:B------:R-:W-:Y:S01]  /*40e0*/  UIMAD.WIDE.U32 UR4, UR4, -0x6db6db6d, URZ ;  /* 0x92492493040478a5 */ /* 0x000fe2000f8e003f */
[----:B------:R-:W-:Y:S01]  /*40f0*/  PLOP3.LUT P0, PT, PT, PT, UP0, 0x80, 0x0 ;  /* 0x000000000000781c */ /* 0x000fe20003f0f008 */
[----:B------:R-:W-:Y:S01]  /*4100*/  ULOP3.LUT UR13, UR13, UR7, URZ, 0x3c, !UPT ;  /* 0x000000070d0d7292 */ /* 0x000fe2000f8e3c3f */
[----:B------:R-:W-:Y:S01]  /*4110*/  VIADD R0, R0, -UR6 ;  /* 0x8000000600007c36 */ /* 0x000fe20008000000 */
[----:B------:R-:W-:Y:S01]  /*4120*/  USHF.R.U32.HI UR4, URZ, 0x2, UR5 ;  /* 0x000000023f047899 */ /* 0x000fe20008011605 */
[----:B------:R-:W-:-:S03]  /*4130*/  UMOV UR7, 0xffffffff ;  /* 0xffffffff00077882 */ /* 0x000fc60000000000 */
[----:B------:R-:W-:Y:S02]  /*4140*/  UIMAD UR5, UR4, -0xe, UR8 ;  /* 0xfffffff2040578a4 */ /* 0x000fe4000f8e0208 */
[----:B------:R-:W-:-:S04]  /*4150*/  @UP2 ULOP3.LUT UR13, UR13, 0x1, UR4, 0x78, !UPT ;  /* 0x000000010d0d2892 */ /* 0x000fc8000f8e7804 */
[----:B------:R-:W-:-:S05]  /*4160*/  IMAD.U32 R2, RZ, RZ, UR5 ;  /* 0x00000005ff027e24 */ /* 0x000fca000f8e00ff */
[----:B------:R0:W-:Y:S02]  /*4170*/  STL [R1+0x98], R2 ;  /* 0x0000980201007387 */ /* 0x0001e40000100800 */
[----:B0-----:R-:W-:-:S05]  /*4180*/  IMAD.U32 R2, RZ, RZ, UR13 ;  /* 0x0000000dff027e24 */ /* 0x001fca000f8e00ff */
[----:B------:R0:W-:Y:S01]  /*4190*/  STL [R1+0xa0], R2 ;  /* 0x0000a00201007387 */ /* 0x0001e20000100800 */
[----:B------:R-:W-:Y:S05]  /*41a0*/  @P0 BRA `(.L_x_35) ;  /* 0x000000d800980947 */ /* 0x000fea0003800000 */
[----:B0-----:R-:W0:Y:S01]  /*41b0*/  LDC.64 R2, c[0x0][0x5c8] ;  /* 0x00017200ff027b82 */ /* 0x001e220000000a00 */
[----:B------:R-:W-:Y:S01]  /*41c0*/  ULDC.64 UR4, c[0x0][0x5c0] ;  /* 0x0001700000047ab9 */ /* 0x000fe20000000a00 */
[----:B------:R-:W-:Y:S01]  /*41d0*/  BSSY B0, `(.L_x_35) ;  /* 0x0000da3000007945 */ /* 0x000fe20003800000 */
[C---:B0-----:R-:W-:Y:S01]  /*41e0*/  IMAD R6, R2.reuse, UR11, RZ ;  /* 0x0000000b02067c24 */ /* 0x041fe2000f8e02ff */
[----:B------:R-:W-:Y:S01]  /*41f0*/  SHF.L.U64.HI R11, R2, 0x3, R3 ;  /* 0x00000003020b7819 */ /* 0x000fe20000010203 */
[----:B------:R-:W-:-:S04]  /*4200*/  IMAD.WIDE.U32 R4, R21, R2, R4 ;  /* 0x0000000215047225 */ /* 0x000fc800078e0004 */
[----:B------:R-:W-:Y:S02]  /*4210*/  IMAD R6, R21, R3, R6 ;  /* 0x0000000315067224 */ /* 0x000fe400078e0206 */
[----:B------:R-:W-:Y:S02]  /*4220*/  IMAD.SHL.U32 R10, R2, 0x8, RZ ;  /* 0x00000008020a7824 */ /* 0x000fe400078e00ff */
[----:B------:R-:W-:Y:S01]  /*4230*/  IMAD.IADD R5, R5, 0x1, R6 ;  /* 0x0000000105057824 */ /* 0x000fe200078e0206 */
[----:B------:R-:W-:Y:S01]  /*4240*/  IADD3 R6, P0, R4, UR4, RZ ;  /* 0x0000000404067c10 */ /* 0x000fe2000ff1e0ff */
[----:B------:R-:W-:-:S03]  /*4250*/  IMAD R4, R3, 0x78, RZ ;  /* 0x0000007803047824 */ /* 0x000fc600078e02ff */
[----:B------:R-:W-:Y:S02]  /*4260*/  IADD3.X R7, R5, UR5, RZ, P0, !PT ;  /* 0x0000000505077c10 */ /* 0x000fe400087fe4ff */
[----:B------:R-:W-:-:S05]  /*4270*/  IADD3 R8, P0, R10, R6, RZ ;  /* 0x000000060a087210 */ /* 0x000fca0007f1e0ff */
[----:B------:R-:W-:Y:S01]  /*4280*/  IMAD.X R9, R11, 0x1, R7, P0 ;  /* 0x000000010b097824 */ /* 0x000fe200000e0607 */
[----:B------:R-:W-:Y:S01]  /*4290*/  ISETP.NE.AND P0, PT, R18, RZ, PT ;  /* 0x000000ff1200720c */ /* 0x000fe20003f05270 */
[----:B------:R-:W-:-:S04]  /*42a0*/  IMAD.WIDE.U32 R2, R2, 0x78, R8 ;  /* 0x0000007802027825 */ /* 0x000fc800078e0008 */
[----:B------:R-:W-:Y:S01]  /*42b0*/  IMAD.IADD R5, R3, 0x1, R4 ;  /* 0x0000000103057824 */ /* 0x000fe200078e0204 */
[----:B------:R-:W-:Y:S01]  /*42c0*/  IADD3 R10, P1, R10, R2, RZ ;  /* 0x000000020a0a7210 */ /* 0x000fe20007f3e0ff */
[----:B------:R-:W-:-:S04]  /*42d0*/  IMAD.MOV.U32 R4, RZ, RZ, R2 ;  /* 0x000000ffff047224 */ /* 0x000fc800078e0002 */
[----:B------:R-:W-:Y:S02]  /*42e0*/  IMAD.X R11, R11, 0x1, R5, P1 ;  /* 0x000000010b0b7824 */ /* 0x000fe400008e0605 */
[----:B------:R-:W-:Y:S06]  /*42f0*/  @!P0 BRA `(.L_x_36) ;  /* 0x000000a8006c8947 */ /* 0x000fec0003800000 */
[----:B------:R-:W-:Y:S01]  /*4300*/  R2UR UR5, R12 ;  /* 0x000000000c0572ca */ /* 0x000fe200000e0000 */
[----:B----4-:R-:W0:Y:S01]  /*4310*/  LDC.64 R232, c[0x0][0x5a8] ;  /* 0x00016a00ffe87b82 */ /* 0x010e220000000a00 */
[----:B------:R-:W-:Y:S01]  /*4320*/  ULDC.64 UR8, c[0x0][0x5b8] ;  /* 0x00016e0000087ab9 */ /* 0x000fe20000000a00 */
[----:B------:R-:W-:Y:S01]  /*4330*/  ISETP.GE.AND P3, PT, R19, 0x1, PT ;  /* 0x000000011300780c */ /* 0x000fe20003f66270 */
[----:B------:R-:W-:Y:S02]  /*4340*/  UIMAD UR4, UR12, UR8, URZ ;  /* 0x000000080c0472a4 */ /* 0x000fe4000f8e023f */
[----:B------:R-:W-:Y:S01]  /*4350*/  IMAD.U32 R2, RZ, RZ, UR8 ;  /* 0x00000008ff027e24 */ /* 0x000fe2000f8e00ff */
[----:B------:R-:W-:Y:S01]  /*4360*/  BSSY B1, `(.L_x_37) ;  /* 0x000000f000017945 */ /* 0x000fe20003800000 */
[----:B------:R-:W-:Y:S01]  /*4370*/  ISETP.LT.OR P1, PT, R0, 0x1, !P3 ;  /* 0x000000010000780c */ /* 0x000fe20005f21670 */
[----:B------:R-:W1:Y:S04]  /*4380*/  LDC.64 R12, c[0x0][0x5b0] ;  /* 0x00016c00ff0c7b82 */ /* 0x000e680000000a00 */
[----:B------:R-:W-:-:S02]  /*4390*/  UIMAD UR4, UR5, UR9, UR4 ;  /* 0x00000009050472a4 */ /* 0x000fc4000f8e0204 */
[----:B------:R-:W-:-:S04]  /*43a0*/  IMAD.WIDE.U32 R14, R2, UR5, R14 ;  /* 0x00000005020e7c25 */ /* 0x000fc8000f8e000e */
[----:B------:R-:W-:Y:S02]  /*43b0*/  IMAD.MOV.U32 R234, RZ, RZ, R14 ;  /* 0x000000ffffea7224 */ /* 0x000fe400078e000e */
[----:B------:R-:W-:Y:S02]  /*43c0*/  VIADD R235, R15, UR4 ;  /* 0x000000040feb7c36 */ /* 0x000fe40008000000 */
[----:B-1----:R-:W-:Y:S02]  /*43d0*/  IMAD R20, R12, UR11, RZ ;  /* 0x0000000b0c147c24 */ /* 0x002fe4000f8e02ff */
[----:B------:R-:W-:-:S04]  /*43e0*/  IMAD.WIDE.U32 R2, R21, R12, R234 ;  /* 0x0000000c15027225 */ /* 0x000fc800078e00ea */
[----:B------:R-:W-:Y:S01]  /*43f0*/  IMAD R20, R21, R13, R20 ;  /* 0x0000000d15147224 */ /* 0x000fe200078e0214 */
[----:B0-----:R-:W-:-:S04]  /*4400*/  IADD3 R22, P0, R2, R232, RZ ;  /* 0x000000e802167210 */ /* 0x001fc80007f1e0ff */
[----:B------:R-:W-:Y:S01]  /*4410*/  IADD3.X R23, R233, R3, R20, P0, !PT ;  /* 0x00000003e9177210 */ /* 0x000fe200007fe414 */
[----:B------:R-:W-:Y:S08]  /*4420*/  @P1 BRA `(.L_x_38) ;  /* 0x0000000000081947 */ /* 0x000ff00003800000 */
[----:B------:R-:W-:Y:S02]  /*4430*/  ULDC.64 UR4, c[0x0][0x208] ;  /* 0x0000820000047ab9 */ /* 0x000fe40000000a00 */
[----:B------:R0:W5:Y:S03]  /*4440*/  LDG.E.U8 R16, desc[UR4][R22.64] ;  /* 0x0000000416107981 */ /* 0x000166000c1e1100 */
.L_x_38:
[----:B------:R-:W-:Y:S05]  /*4450*/  BSYNC B1 ;  /* 0x0000000000017941 */ /* 0x000fea0003800000 */
.L_x_37:
[----:B------:R-:W2:Y:S01]  /*4460*/  LDL.LU R3, [R1+0x60] ;  /* 0x0000600001037983 */ /* 0x000ea20000300800 */
[----:B-----5:R-:W-:Y:S01]  /*4470*/  LOP3.LUT R2, R16, 0xffff, RZ, 0xc0, !PT ;  /* 0x0000ffff10027812 */ /* 0x020fe200078ec0ff */
[----:B------:R-:W-:Y:S01]  /*4480*/  ULDC.64 UR4, c[0x0][0x208] ;  /* 0x0000820000047ab9 */ /* 0x000fe20000000a00 */
[----:B------:R-:W-:Y:S01]  /*4490*/  ISETP.LT.OR P0, PT, R0, 0x2, !P3 ;  /* 0x000000020000780c */ /* 0x000fe20005f01670 */
[----:B------:R-:W-:Y:S01]  /*44a0*/  BSSY B1, `(.L_x_39) ;  /* 0x000000a000017945 */ /* 0x000fe20003800000 */
[----:B------:R-:W-:-:S05]  /*44b0*/  PRMT R2, R2, 0x8880, RZ ;  /* 0x0000888002027816 */ /* 0x000fca00000000ff */
[----:B------:R-:W-:-:S04]  /*44c0*/  IMAD R2, R2, R18, RZ ;  /* 0x0000001202027224 */ /* 0x000fc800078e02ff */
[----:B--2---:R-:W-:-:S05]  /*44d0*/  @!P1 IMAD R3, R3, R17, R2 ;  /* 0x0000001103039224 */ /* 0x004fca00078e0202 */
[----:B------:R1:W-:Y:S01]  /*44e0*/  @!P1 STG.E.U8 desc[UR4][R6.64], R3 ;  /* 0x0000000306009986 */ /* 0x0003e2000c101104 */
[----:B------:R-:W-:Y:S05]  /*44f0*/  @P0 BRA `(.L_x_40) ;  /* 0x0000000000100947 */ /* 0x000fea0003800000 */
[----:B------:R-:W-:Y:S02]  /*4500*/  ULDC.64 UR4, c[0x0][0x208] ;  /* 0x0000820000047ab9 */ /* 0x000fe40000000a00 */
[----:B------:R-:W2:Y:S02]  /*4510*/  LDG.E.U8 R16, desc[UR4][R22.64+0x1] ;  /* 0x0000010416107981 */ /* 0x000ea4000c1e1100 */
[----:B--2---:R-:W-:-:S05]  /*4520*/  PRMT R2, R16, 0x8880, RZ ;  /* 0x0000888010027816 */ /* 0x004fca00000000ff */
[----:B------:R-:W-:-:S07]  /*4530*/  IMAD R2, R2, R18, RZ ;  /* 0x0000001202027224 */ /* 0x000fce00078e02ff */
.L_x_40:
[----:B------:R-:W-:Y:S05]  /*4540*/  BSYNC B1 ;  /* 0x0000000000017941 */ /* 0x000fea0003800000 */
.L_x_39:
[----:B-1----:R-:W2:Y:S01]  /*4550*/  LDL.LU R3, [R1+0x64] ;  /* 0x0000640001037983 */ /* 0x002ea20000300800 */
[----:B------:R-:W-:Y:S01]  /*4560*/  ISETP.GE.AND P2, PT, R19, 0x9, PT ;  /* 0x000000091300780c */ /* 0x000fe20003f46270 */
[----:B------:R-:W-:Y:S01]  /*4570*/  ULDC.64 UR4, c[0x0][0x208] ;  /* 0x0000820000047ab9 */ /* 0x000fe20000000a00 */
[C---:B------:R-:W-:Y:S01]  /*4580*/  SHF.L.U64.HI R237, R12.reuse, 0x3, R13 ;  /* 0x000000030ced7819 */ /* 0x040fe2000001020d */
[----:B------:R-:W-:Y:S01]  /*4590*/  IMAD.SHL.U32 R236, R12, 0x8, RZ ;  /* 0x000000080cec7824 */ /* 0x000fe200078e00ff */
[----:B------:R-:W-:Y:S01]  /*45a0*/  ISETP.LT.OR P4, PT, R0, 0x1, !P2 ;  /* 0x000000010000780c */ /* 0x000fe20005781670 */
[----:B------:R-:W-:Y:S01]  /*45b0*/  BSSY B1, `(.L_x_41) ;  /* 0x000000d000017945 */ /* 0x000fe20003800000 */
[----:B--2---:R-:W-:-:S05]  /*45c0*/  @!P0 IMAD R3, R3, R17, R2 ;  /* 0x0000001103038224 */ /* 0x004fca00078e0202 */
[----:B------:R1:W-:Y:S02]  /*45d0*/  @!P0 STG.E.U8 desc[UR4][R6.64+0x1], R3 ;  /* 0x0000010306008986 */ /* 0x0003e4000c101104 */
[----:B-1----:R-:W-:Y:S02]  /*45e0*/  IMAD.MOV.U32 R3, RZ, RZ, R20 ;  /* 0x000000ffff037224 */ /* 0x002fe400078e0014 */
[----:B------:R-:W-:-:S04]  /*45f0*/  IMAD.WIDE.U32 R20, R21, R12, R236 ;  /* 0x0000000c15147225 */ /* 0x000fc800078e00ec */
[----:B------:R-:W-:Y:S01]  /*4600*/  IMAD.IADD R3, R3, 0x1, R21 ;  /* 0x0000000103037824 */ /* 0x000fe200078e0215 */
[----:B------:R-:W-:-:S04]  /*4610*/  IADD3 R20, P0, P1, R14, R232, R20 ;  /* 0x000000e80e147210 */ /* 0x000fc8000791e014 */
[----:B------:R-:W-:Y:S01]  /*4620*/  IADD3.X R21, R235, R233, R3, P0, P1 ;  /* 0x000000e9eb157210 */ /* 0x000fe200007e2403 */
[----:B------:R-:W-:Y:S08]  /*4630*/  @P4 BRA `(.L_x_42) ;  /* 0x0000000000104947 */ /* 0x000ff00003800000 */
[----:B------:R-:W-:Y:S02]  /*4640*/  ULDC.64 UR4, c[0x0][0x208] ;  /* 0x0000820000047ab9 */ /* 0x000fe40000000a00 */
[----:B------:R-:W2:Y:S02]  /*4650*/  LDG.E.U8 R16, desc[UR4][R20.64] ;  /* 0x0000000414107981 */ /* 0x000ea4000c1e1100 */
[----:B--2---:R-:W-:-:S05]  /*4660*/  PRMT R2, R16, 0x8880, RZ ;  /* 0x0000888010027816 */ /* 0x004fca00000000ff */
[----:B------:R-:W-:-:S07]  /*4670*/  IMAD R2, R2, R18, RZ ;  /* 0x0000001202027224 */ /* 0x000fce00078e02ff */
.L_x_42:
[----:B------:R-:W-:Y:S05]  /*4680*/  BSYNC B1 ;  /* 0x0000000000017941 */ /* 0x000fea0003800000 */
.L_x_41:
[----:B------:R-:W2:Y:S01]  /*4690*/  LDL.LU R3, [R1+0x68] ;  /* 0x0000680001037983 */ /* 0x000ea20000300800 */
[----:B------:R-:W-:Y:S01]  /*46a0*/  ISETP.LT.OR P0, PT, R0, 0x2, !P2 ;  /* 0x000000020000780c */ /* 0x000fe20005701670 */
[----:B------:R-:W-:Y:S01]  /*46b0*/  ULDC.64 UR4, c[0x0][0x208] ;  /* 0x0000820000047ab9 */ /* 0x000fe20000000a00 */
[----:B------:R-:W-:Y:S01]  /*46c0*/  BSSY B1, `(.L_x_43) ;  /* 0x0000008000017945 */ /* 0x000fe20003800000 */
[----:B--2---:R-:W-:-:S05]  /*46d0*/  @!P4 IMAD R3, R3, R17, R2 ;  /* 0x000000110303c224 */ /* 0x004fca00078e0202 */
[----:B------:R1:W-:Y:S05]  /*46e0*/  @!P4 STG.E.U8 desc[UR4][R8.64], R3 ;  /* 0x000000030800c986 */ /* 0x0003ea000c101104 */
[----:B------:R-:W-:Y:S05]  /*46f0*/  @P0 BRA `(.L_x_44) ;  /* 0x0000000000100947 */ /* 0x000fea0003800000 */
[----:B------:R-:W-:Y:S02]  /*4700*/  ULDC.64 UR4, c[0x0][0x208] ;  /* 0x0000820000047ab9 */ /* 0x000fe40000000a00 */
[----:B------:R-:W2:Y:S02]  /*4710*/  LDG.E.U8 R16, desc[UR4][R20.64+0x1] ;  /* 0x0000010414107981 */ /* 0x000ea4000c1e1100 */
[----:B--2---:R-:W-:-:S05]  /*4720*/  PRMT R2, R16, 0x8880, RZ ;  /* 0x0000888010027816 */ /* 0x004fca00000000ff */
[----:B------:R-:W-:-:S07]  /*4730*/  IMAD R2, R2, R18, RZ ;  /* 0x0000001202027224 */ /* 0x000fce00078e02ff */
.L_x_44:
[----:B------:R-:W-:Y:S05]  /*4740*/  BSYNC B1 ;  /* 0x0000000000017941 */ /* 0x000fea0003800000 */
.L_x_43:
[----:B-1----:R-:W2:Y:S01]  /*4750*/  LDL.LU R3, [R1+0x6c] ;  /* 0x00006c0001037983 */ /* 0x002ea20000300800 */
        /* <DEDUP_REMOVED lines=10> */
.L_x_46:
[----:B------:R-:W-:Y:S05]  /*4800*/  BSYNC B1 ;  /* 0x0000000000017941 */ /* 0x000fea0003800000 */
.L_x_45:
[----:B------:R-:W2:Y:S04]  /*4810*/  LDL.LU R15, [R1+0x70] ;  /* 0x00007000010f7983 */ /* 0x000ea80000300800 */
[----:B-1----:R-:W3:Y:S01]  /*4820*/  LDL.LU R3, [R1+0x8c] ;  /* 0x00008c0001037983 */ /* 0x002ee20000300800 */
[----:B------:R-:W-:-:S03]  /*4830*/  ULDC.64 UR4, c[0x0][0x208] ;  /* 0x0000820000047ab9 */ /* 0x000fc60000000a00 */
[----:B------:R1:W-:Y:S01]  /*4840*/  STL.64 [R1+0xb0], R4 ;  /* 0x0000b00401007387 */ /* 0x0003e20000100a00 */
[----:B--2---:R-:W-:Y:S01]  /*4850*/  @!P1 IMAD R15, R15, R17, R2 ;  /* 0x000000110f0f9224 */ /* 0x004fe200078e0202 */
[----:B---3--:R-:W-:-:S04]  /*4860*/  IADD3 R3, P0, R3, 0x80, RZ ;  /* 0x0000008003037810 */ /* 0x008fc80007f1e0ff */
[----:B------:R2:W-:Y:S01]  /*4870*/  @!P1 STG.E.U8 desc[UR4][R6.64+0x8], R15 ;  /* 0x0000080f06009986 */ /* 0x0005e2000c101104 */
[----:B-1----:R-:W-:-:S04]  /*4880*/  IMAD.WIDE.U32 R4, R3, R12, R236 ;  /* 0x0000000c03047225 */ /* 0x002fc800078e00ec */
[----:B------:R-:W-:-:S04]  /*4890*/  IMAD.WIDE.U32 R236, R3, R12, R234 ;  /* 0x0000000c03ec7225 */ /* 0x000fc800078e00ea */
[----:B--2---:R-:W-:-:S04]  /*48a0*/  IMAD.X R15, RZ, RZ, UR11, P0 ;  /* 0x0000000bff0f7e24 */ /* 0x004fc800080e06ff */
[----:B------:R-:W-:Y:S01]  /*48b0*/  IMAD R15, R15, R12, RZ ;  /* 0x0000000c0f0f7224 */ /* 0x000fe200078e02ff */
[----:B------:R-:W-:-:S03]  /*48c0*/  IADD3 R12, P1, P4, R14, R232, R4 ;  /* 0x000000e80e0c7210 */ /* 0x000fc60007c3e004 */
[----:B------:R-:W-:-:S04]  /*48d0*/  IMAD R13, R3, R13, R15 ;  /* 0x0000000d030d7224 */ /* 0x000fc800078e020f */
[----:B------:R-:W-:Y:S02]  /*48e0*/  IMAD.IADD R3, R13, 0x1, R5 ;  /* 0x000000010d037824 */ /* 0x000fe400078e0205 */
[----:B------:R1:W5:Y:S01]  /*48f0*/  LDL.LU.64 R4, [R1+0xb0] ;  /* 0x0000b00001047983 */ /* 0x0003620000300a00 */
[----:B------:R-:W-:Y:S01]  /*4900*/  ISETP.LT.OR P5, PT, R0, 0xa, !P3 ;  /* 0x0000000a0000780c */ /* 0x000fe20005fa1670 */
[----:B------:R-:W-:Y:S01]  /*4910*/  BSSY B1, `(.L_x_47) ;  /* 0x0000009000017945 */ /* 0x000fe20003800000 */
[----:B------:R-:W-:-:S04]  /*4920*/  IADD3 R14, P0, R236, R232, RZ ;  /* 0x000000e8ec0e7210 */ /* 0x000fc80007f1e0ff */
[----:B------:R-:W-:Y:S02]  /*4930*/  IADD3.X R15, R233, R237, R13, P0, !PT ;  /* 0x000000ede90f7210 */ /* 0x000fe400007fe40d */
[----:B------:R-:W-:-:S05]  /*4940*/  IADD3.X R13, R235, R233, R3, P1, P4 ;  /* 0x000000e9eb0d7210 */ /* 0x000fca0000fe8403 */
[----:B-1----:R-:W-:Y:S05]  /*4950*/  @P5 BRA `(.L_x_48) ;  /* 0x0000000000105947 */ /* 0x002fea0003800000 */
[----:B------:R-:W-:Y:S02]  /*4960*/  ULDC.64 UR4, c[0x0][0x208] ;  /* 0x0000820000047ab9 */ /* 0x000fe40000000a00 */
[----:B------:R-:W2:Y:S02]  /*4970*/  LDG.E.U8 R16, desc[UR4][R22.64+0x9] ;  /* 0x0000090416107981 */ /* 0x000ea4000c1e1100 */
[----:B--2---:R-:W-:-:S05]  /*4980*/  PRMT R2, R16, 0x8880, RZ ;  /* 0x0000888010027816 */ /* 0x004fca00000000ff */
[----:B------:R-:W-:-:S07]  /*4990*/  IMAD R2, R2, R18, RZ ;  /* 0x0000001202027224 */ /* 0x000fce00078e02ff */
.L_x_48:
[----:B------:R-:W-:Y:S05]  /*49a0*/  BSYNC B1 ;  /* 0x0000000000017941 */ /* 0x000fea0003800000 */
.L_x_47:
[----:B------:R-:W2:Y:S01]  /*49b0*/  LDL.LU R3, [R1+0x74] ;  /* 0x0000740001037983 */ /* 0x000ea20000300800 */
[C---:B------:R-:W-:Y:S01]  /*49c0*/  ISETP.LT.OR P0, PT, R0.reuse, 0x9, !P2 ;  /* 0x000000090000780c */ /* 0x040fe20005701670 */
[----:B------:R-:W-:Y:S01]  /*49d0*/  ULDC.64 UR4, c[0x0][0x208] ;  /* 0x0000820000047ab9 */ /* 0x000fe20000000a00 */
[----:B------:R-:W-:Y:S01]  /*49e0*/  ISETP.GE.AND P1, PT, R19, 0x81, PT ;  /* 0x000000811300780c */ /* 0x000fe20003f26270 */
[----:B------:R-:W-:Y:S01]  /*49f0*/  BSSY B1, `(.L_x_49) ;  /* 0x000000a000017945 */ /* 0x000fe20003800000 */
[----:B------:R-:W-:Y:S01]  /*4a00*/  ISETP.LT.OR P4, PT, R0, 0xa, !P2 ;  /* 0x0000000a0000780c */ /* 0x000fe20005781670 */
[----:B--2---:R-:W-:-:S05]  /*4a10*/  @!P5 IMAD R3, R3, R17, R2 ;  /* 0x000000110303d224 */ /* 0x004fca00078e0202 */
[----:B------:R1:W-:Y:S01]  /*4a20*/  @!P5 STG.E.U8 desc[UR4][R6.64+0x9], R3 ;  /* 0x000009030600d986 */ /* 0x0003e2000c101104 */
[----:B------:R-:W-:Y:S02]  /*4a30*/  ISETP.LT.OR P5, PT, R0, 0x1, !P1 ;  /* 0x000000010000780c */ /* 0x000fe40004fa1670 */
[----:B------:R-:W-:Y:S11]  /*4a40*/  @P0 BRA `(.L_x_50) ;  /* 0x0000000000100947 */ /* 0x000ff60003800000 */
[----:B------:R-:W-:Y:S02]  /*4a50*/  ULDC.64 UR4, c[0x0][0x208] ;  /* 0x0000820000047ab9 */ /* 0x000fe40000000a00 */
[----:B------:R-:W2:Y:S02]  /*4a60*/  LDG.E.U8 R16, desc[UR4][R20.64+0x8] ;  /* 0x0000080414107981 */ /* 0x000ea4000c1e1100 */
[----:B--2---:R-:W-:-:S05]  /*4a70*/  PRMT R2, R16, 0x8880, RZ ;  /* 0x0000888010027816 */ /* 0x004fca00000000ff */
[----:B------:R-:W-:-:S07]  /*4a80*/  IMAD R2, R2, R18, RZ ;  /* 0x0000001202027224 */ /* 0x000fce00078e02ff */
.L_x_50:
[----:B------:R-:W-:Y:S05]  /*4a90*/  BSYNC B1 ;  /* 0x0000000000017941 */ /* 0x000fea0003800000 */
.L_x_49:
[----:B-1----:R-:W2:Y:S01]  /*4aa0*/  LDL.LU R3, [R1+0x78] ;  /* 0x0000780001037983 */ /* 0x002ea20000300800 */
[----:B------:R-:W-:Y:S01]  /*4ab0*/  ULDC.64 UR4, c[0x0][0x208] ;  /* 0x0000820000047ab9 */ /* 0x000fe20000000a00 */
[----:B------:R-:W-:Y:S01]  /*4ac0*/  BSSY B1, `(.L_x_51) ;  /* 0x0000008000017945 */ /* 0x000fe20003800000 */
[----:B--2---:R-:W-:-:S05]  /*4ad0*/  @!P0 IMAD R3, R3, R17, R2 ;  /* 0x0000001103038224 */ /* 0x004fca00078e0202 */
[----:B------:R1:W-:Y:S01]  /*4ae0*/  @!P0 STG.E.U8 desc[UR4][R8.64+0x8], R3 ;  /* 0x0000080308008986 */ /* 0x0003e2000c101104 */
[----:B------:R-:W-:Y:S05]  /*4af0*/  @P4 BRA `(.L_x_52) ;  /* 0x0000000000104947 */ /* 0x000fea0003800000 */
[----:B------:R-:W-:Y:S02]  /*4b00*/  ULDC.64 UR4, c[0x0][0x208] ;  /* 0x0000820000047ab9 */ /* 0x000fe40000000a00 */
[----:B------:R-:W2:Y:S02]  /*4b10*/  LDG.E.U8 R16, desc[UR4][R20.64+0x9] ;  /* 0x0000090414107981 */ /* 0x000ea4000c1e1100 */
[----:B--2---:R-:W-:-:S05]  /*4b20*/  PRMT R2, R16, 0x8880, RZ ;  /* 0x0000888010027816 */ /* 0x004fca00000000ff */
[----:B------:R-:W-:-:S07]  /*4b30*/  IMAD R2, R2, R18, RZ ;  /* 0x0000001202027224 */ /* 0x000fce00078e02ff */
.L_x_52:
[----:B------:R-:W-:Y:S05]  /*4b40*/  BSYNC B1 ;  /* 0x0000000000017941 */ /* 0x000fea0003800000 */
.L_x_51:
        /* <DEDUP_REMOVED lines=10> */
.L_x_54:
[----:B------:R-:W-:Y:S05]  /*4bf0*/  BSYNC B1 ;  /* 0x0000000000017941 */ /* 0x000fea0003800000 */
.L_x_53:
[----:B-1----:R-:W2:Y:S01]  /*4c00*/  LDL.LU R3, [R1+0x40] ;  /* 0x0000400001037983 */ /* 0x002ea20000300800 */
[C---:B------:R-:W-:Y:S01]  /*4c10*/  ISETP.LT.OR P4, PT, R0.reuse, 0x2, !P1 ;  /* 0x000000020000780c */ /* 0x040fe20004f81670 */
[----:B------:R-:W-:Y:S01]  /*4c20*/  ULDC.64 UR4, c[0x0][0x208] ;  /* 0x0000820000047ab9 */ /* 0x000fe20000000a00 */
[----:B------:R-:W-:Y:S01]  /*4c30*/  ISETP.GE.AND P0, PT, R19, 0x89, PT ;  /* 0x000000891300780c */ /* 0x000fe20003f06270 */
[----:B------:R-:W-:Y:S03]  /*4c40*/  BSSY B1, `(.L_x_55) ;  /* 0x000000a000017945 */ /* 0x000fe60003800000 */
[----:B------:R-:W-:Y:S01]  /*4c50*/  ISETP.LT.OR P6, PT, R0, 0x2, !P0 ;  /* 0x000000020000780c */ /* 0x000fe200047c1670 */
[----:B--2---:R-:W-:-:S05]  /*4c60*/  @!P5 IMAD R3, R3, R17, R2 ;  /* 0x000000110303d224 */ /* 0x004fca00078e0202 */
[----:B-----5:R1:W-:Y:S01]  /*4c70*/  @!P5 STG.E.U8 desc[UR4][R4.64], R3 ;  /* 0x000000030400d986 */ /* 0x0203e2000c101104 */
[----:B------:R-:W-:Y:S01]  /*4c80*/  ISETP.LT.OR P5, PT, R0, 0x1, !P0 ;  /* 0x000000010000780c */ /* 0x000fe200047a1670 */
[----:B------:R-:W-:-:S12]  /*4c90*/  @P4 BRA `(.L_x_56) ;  /* 0x0000000000104947 */ /* 0x000fd80003800000 */
[----:B------:R-:W-:Y:S02]  /*4ca0*/  ULDC.64 UR4, c[0x0][0x208] ;  /* 0x0000820000047ab9 */ /* 0x000fe40000000a00 */
[----:B------:R-:W2:Y:S02]  /*4cb0*/  LDG.E.U8 R16, desc[UR4][R14.64+0x1] ;  /* 0x000001040e107981 */ /* 0x000ea4000c1e1100 */
[----:B--2---:R-:W-:-:S05]  /*4cc0*/  PRMT R2, R16, 0x8880, RZ ;  /* 0x0000888010027816 */ /* 0x004fca00000000ff */
[----:B------:R-:W-:-:S07]  /*4cd0*/  IMAD R2, R2, R18, RZ ;  /* 0x0000001202027224 */ /* 0x000fce00078e02ff */
.L_x_56:
[----:B------:R-:W-:Y:S05]  /*4ce0*/  BSYNC B1 ;  /* 0x0000000000017941 */ /* 0x000fea0003800000 */
.L_x_55:
        /* <DEDUP_REMOVED lines=10> */
.L_x_58:
[----:B------:R-:W-:Y:S05]  /*4d90*/  BSYNC B1 ;  /* 0x0000000000017941 */ /* 0x000fea0003800000 */
.L_x_57:
        /* <DEDUP_REMOVED lines=10> */
.L_x_60:
[----:B------:R-:W-:Y:S05]  /*4e40*/  BSYNC B1 ;  /* 0x0000000000017941 */ /* 0x000fea0003800000 */
.L_x_59:
[----:B-1----:R-:W2:Y:S01]  /*4e50*/  LDL.LU R3, [R1+0x4c] ;  /* 0x00004c0001037983 */ /* 0x002ea20000300800 */
[C---:B------:R-:W-:Y:S01]  /*4e60*/  ISETP.LT.OR P4, PT, R0.reuse, 0x9, !P1 ;  /* 0x000000090000780c */ /* 0x040fe20004f81670 */
[----:B------:R-:W-:Y:S01]  /*4e70*/  ULDC.64 UR4, c[0x0][0x208] ;  /* 0x0000820000047ab9 */ /* 0x000fe20000000a00 */
[----:B------:R-:W-:Y:S01]  /*4e80*/  BSSY B1, `(.L_x_61) ;  /* 0x000000a000017945 */ /* 0x000fe20003800000 */
[----:B------:R-:W-:Y:S01]  /*4e90*/  ISETP.LT.OR P5, PT, R0, 0x9, !P0 ;  /* 0x000000090000780c */ /* 0x000fe200047a1670 */
[----:B--2---:R-:W-:-:S05]  /*4ea0*/  @!P6 IMAD R3, R3, R17, R2 ;  /* 0x000000110303e224 */ /* 0x004fca00078e0202 */
[----:B------:R1:W-:Y:S01]  /*4eb0*/  @!P6 STG.E.U8 desc[UR4][R10.64+0x1], R3 ;  /* 0x000001030a00e986 */ /* 0x0003e2000c101104 */
[----:B------:R-:W-:-:S03]  /*4ec0*/  ISETP.LT.OR P6, PT, R0, 0xa, !P1 ;  /* 0x0000000a0000780c */ /* 0x000fc60004fc1670 */
[----:B------:R-:W-:Y:S10]  /*4ed0*/  @P4 BRA `(.L_x_62) ;  /* 0x0000000000104947 */ /* 0x000ff40003800000 */
[----:B------:R-:W-:Y:S02]  /*4ee0*/  ULDC.64 UR4, c[0x0][0x208] ;  /* 0x0000820000047ab9 */ /* 0x000fe40000000a00 */
[----:B------:R-:W2:Y:S02]  /*4ef0*/  LDG.E.U8 R16, desc[UR4][R14.64+0x8] ;  /* 0x000008040e107981 */ /* 0x000ea4000c1e1100 */
[----:B--2---:R-:W-:-:S05]  /*4f00*/  PRMT R2, R16, 0x8880, RZ ;  /* 0x0000888010027816 */ /* 0x004fca00000000ff */
[----:B------:R-:W-:-:S07]  /*4f10*/  IMAD R2, R2, R18, RZ ;  /* 0x0000001202027224 */ /* 0x000fce00078e02ff */
.L_x_62:
[----:B------:R-:W-:Y:S05]  /*4f20*/  BSYNC B1 ;  /* 0x0000000000017941 */ /* 0x000fea0003800000 */
.L_x_61:
        /* <DEDUP_REMOVED lines=10> */
.L_x_64:
[----:B------:R-:W-:Y:S05]  /*4fd0*/  BSYNC B1 ;  /* 0x0000000000017941 */ /* 0x000fea0003800000 */
.L_x_63:
        /* <DEDUP_REMOVED lines=10> */
.L_x_66:
[----:B------:R-:W-:Y:S05]  /*5080*/  BSYNC B1 ;  /* 0x0000000000017941 */ /* 0x000fea0003800000 */
.L_x_65:
        /* <DEDUP_REMOVED lines=13> */
.L_x_68:
[----:B------:R-:W-:Y:S05]  /*5160*/  BSYNC B1 ;  /* 0x0000000000017941 */ /* 0x000fea0003800000 */
.L_x_67:
        /* <DEDUP_REMOVED lines=10> */
.L_x_70:
[----:B------:R-:W-:Y:S05]  /*5210*/  BSYNC B1 ;  /* 0x0000000000017941 */ /* 0x000fea0003800000 */
.L_x_69:
        /* <DEDUP_REMOVED lines=10> */
.L_x_72:
[----:B------:R-:W-:Y:S05]  /*52c0*/  BSYNC B1 ;  /* 0x0000000000017941 */ /* 0x000fea0003800000 */
.L_x_71:
        /* <DEDUP_REMOVED lines=13> */
.L_x_74:
[----:B------:R-:W-:Y:S05]  /*53a0*/  BSYNC B1 ;  /* 0x0000000000017941 */ /* 0x000fea0003800000 */
.L_x_73:
        /* <DEDUP_REMOVED lines=10> */
.L_x_76:
[----:B------:R-:W-:Y:S05]  /*5450*/  BSYNC B1 ;  /* 0x0000000000017941 */ /* 0x000fea0003800000 */
.L_x_75:
        /* <DEDUP_REMOVED lines=10> */
.L_x_78:
[----:B------:R-:W-:Y:S05]  /*5500*/  BSYNC B1 ;  /* 0x0000000000017941 */ /* 0x000fea0003800000 */
.L_x_77:
        /* <DEDUP_REMOVED lines=13> */
.L_x_80:
[----:B------:R-:W-:Y:S05]  /*55e0*/  BSYNC B1 ;  /* 0x0000000000017941 */ /* 0x000fea0003800000 */
.L_x_79:
        /* <DEDUP_REMOVED lines=10> */
.L_x_82:
[----:B------:R-:W-:Y:S05]  /*5690*/  BSYNC B1 ;  /* 0x0000000000017941 */ /* 0x000fea0003800000 */
.L_x_81:
        /* <DEDUP_REMOVED lines=10> */
.L_x_84:
[----:B------:R-:W-:Y:S05]  /*5740*/  BSYNC B1 ;  /* 0x0000000000017941 */ /* 0x000fea0003800000 */
.L_x_83:
        /* <DEDUP_REMOVED lines=13> */
.L_x_86:
[----:B------:R-:W-:Y:S05]  /*5820*/  BSYNC B1 ;  /* 0x0000000000017941 */ /* 0x000fea0003800000 */
.L_x_85:
[----:B-1----:R-:W2:Y:S01]  /*5830*/  LDL.LU R3, [R1] ;  /* 0x0000000001037983 */ /* 0x002ea20000300800 */
        /* <DEDUP_REMOVED lines=9> */
.L_x_88:
[----:B------:R-:W-:Y:S05]  /*58d0*/  BSYNC B1 ;  /* 0x0000000000017941 */ /* 0x000fea0003800000 */
.L_x_87:
        /* <DEDUP_REMOVED lines=10> */
.L_x_90:
[----:B------:R-:W-:Y:S05]  /*5980*/  BSYNC B1 ;  /* 0x0000000000017941 */ /* 0x000fea0003800000 */
.L_x_89:
        /* <DEDUP_REMOVED lines=13> */
.L_x_92:
[----:B------:R-:W-:Y:S05]  /*5a60*/  BSYNC B1 ;  /* 0x0000000000017941 */ /* 0x000fea0003800000 */
.L_x_91:
        /* <DEDUP_REMOVED lines=10> */
.L_x_94:
[----:B------:R-:W-:Y:S05]  /*5b10*/  BSYNC B1 ;  /* 0x0000000000017941 */ /* 0x000fea0003800000 */
.L_x_93:
        /* <DEDUP_REMOVED lines=10> */
.L_x_96:
[----:B------:R-:W-:Y:S05]  /*5bc0*/  BSYNC B1 ;  /* 0x0000000000017941 */ /* 0x000fea0003800000 */
.L_x_95:
        /* <DEDUP_REMOVED lines=13> */
.L_x_98:
[----:B------:R-:W-:Y:S05]  /*5ca0*/  BSYNC B1 ;  /* 0x0000000000017941 */ /* 0x000fea0003800000 */
.L_x_97:
        /* <DEDUP_REMOVED lines=10> */
.L_x_100:
[----:B------:R-:W-:Y:S05]  /*5d50*/  BSYNC B1 ;  /* 0x0000000000017941 */ /* 0x000fea0003800000 */
.L_x_99:
        /* <DEDUP_REMOVED lines=10> */
.L_x_102:
[----:B------:R-:W-:Y:S05]  /*5e00*/  BSYNC B1 ;  /* 0x0000000000017941 */ /* 0x000fea0003800000 */
.L_x_101:
[----:B------:R-:W-:Y:S01]  /*5e10*/  ISETP.LT.OR P4, PT, R0, 0x22, !P3 ;  /* 0x000000220000780c */ /* 0x000fe20005f81670 */
[----:B------:R-:W-:Y:S01]  /*5e20*/  @!P5 IMAD R224, R224, R17, R2 ;  /* 0x00000011e0e0d224 */ /* 0x000fe200078e0202 */
[----:B------:R-:W-:Y:S01]  /*5e30*/  ULDC.64 UR4, c[0x0][0x208] ;  /* 0x0000820000047ab9 */ /* 0x000fe20000000a00 */
[----:B------:R-:W-:Y:S01]  /*5e40*/  BSSY B1, `(.L_x_103) ;  /* 0x0000009000017945 */ /* 0x000fe20003800000 */
[C---:B------:R-:W-:Y:S02]  /*5e50*/  ISETP.LT.OR P6, PT, R0.reuse, 0x21, !P2 ;  /* 0x000000210000780c */ /* 0x040fe400057c1670 */
[----:B------:R2:W-:Y:S01]  /*5e60*/  @!P5 STG.E.U8 desc[UR4][R6.64+0x20], R224 ;  /* 0x000020e00600d986 */ /* 0x0005e2000c101104 */
[----:B------:R-:W-:-:S06]  /*5e70*/  ISETP.LT.OR P5, PT, R0, 0x22, !P2 ;  /* 0x000000220000780c */ /* 0x000fcc00057a1670 */
[----:B------:R-:W-:Y:S07]  /*5e80*/  @P4 BRA `(.L_x_104) ;  /* 0x0000000000104947 */ /* 0x000fee0003800000 */
[----:B------:R-:W-:Y:S02]  /*5e90*/  ULDC.64 UR4, c[0x0][0x208] ;  /* 0x0000820000047ab9 */ /* 0x000fe40000000a00 */
[----:B------:R-:W3:Y:S02]  /*5ea0*/  LDG.E.U8 R16, desc[UR4][R22.64+0x21] ;  /* 0x0000210416107981 */ /* 0x000ee4000c1e1100 */
[----:B---3--:R-:W-:-:S05]  /*5eb0*/  PRMT R2, R16, 0x8880, RZ ;  /* 0x0000888010027816 */ /* 0x008fca00000000ff */
[----:B------:R-:W-:-:S07]  /*5ec0*/  IMAD R2, R2, R18, RZ ;  /* 0x0000001202027224 */ /* 0x000fce00078e02ff */
.L_x_104:
[----:B------:R-:W-:Y:S05]  /*5ed0*/  BSYNC B1 ;  /* 0x0000000000017941 */ /* 0x000fea0003800000 */
.L_x_103:
[----:B------:R-:W-:Y:S01]  /*5ee0*/  @!P4 IMAD R225, R225, R17, R2 ;  /* 0x00000011e1e1c224 */ /* 0x000fe200078e0202 */
[----:B------:R-:W-:Y:S01]  /*5ef0*/  ULDC.64 UR4, c[0x0][0x208] ;  /* 0x0000820000047ab9 */ /* 0x000fe20000000a00 */
[----:B------:R-:W-:Y:S03]  /*5f00*/  BSSY B1, `(.L_x_105) ;  /* 0x0000007000017945 */ /* 0x000fe60003800000 */
[----:B------:R3:W-:Y:S01]  /*5f10*/  @!P4 STG.E.U8 desc[UR4][R6.64+0x21], R225 ;  /* 0x000021e10600c986 */ /* 0x0007e2000c101104 */
[----:B------:R-:W-:Y:S05]  /*5f20*/  @P6 BRA `(.L_x_106) ;  /* 0x0000000000106947 */ /* 0x000fea0003800000 */
[----:B------:R-:W-:Y:S02]  /*5f30*/  ULDC.64 UR4, c[0x0][0x208] ;  /* 0x0000820000047ab9 */ /* 0x000fe40000000a00 */
[----:B------:R-:W4:Y:S02]  /*5f40*/  LDG.E.U8 R16, desc[UR4][R20.64+0x20] ;  /* 0x0000200414107981 */ /* 0x000f24000c1e1100 */
[----:B----4-:R-:W-:-:S05]  /*5f50*/  PRMT R2, R16, 0x8880, RZ ;  /* 0x0000888010027816 */ /* 0x010fca00000000ff */
[----:B------:R-:W-:-:S07]  /*5f60*/  IMAD R2, R2, R18, RZ ;  /* 0x0000001202027224 */ /* 0x000fce00078e02ff */
.L_x_106:
[----:B------:R-:W-:Y:S05]  /*5f70*/  BSYNC B1 ;  /* 0x0000000000017941 */ /* 0x000fea0003800000 */
.L_x_105:
[----:B------:R-:W-:Y:S01]  /*5f80*/  @!P6 IMAD R226, R226, R17, R2 ;  /* 0x00000011e2e2e224 */ /* 0x000fe200078e0202 */
[----:B------:R-:W-:Y:S01]  /*5f90*/  ULDC.64 UR4, c[0x0][0x208] ;  /* 0x0000820000047ab9 */ /* 0x000fe20000000a00 */
[----:B------:R-:W-:Y:S03]  /*5fa0*/  BSSY B1, `(.L_x_107) ;  /* 0x0000007000017945 */ /* 0x000fe60003800000 */
[----:B------:R4:W-:Y:S01]  /*5fb0*/  @!P6 STG.E.U8 desc[UR4][R8.64+0x20], R226 ;  /* 0x000020e20800e986 */ /* 0x0009e2000c101104 */
[----:B------:R-:W-:Y:S05]  /*5fc0*/  @P5 BRA `(.L_x_108) ;  /* 0x0000000000105947 */ /* 0x000fea0003800000 */
[----:B------:R-:W-:Y:S02]  /*5fd0*/  ULDC.64 UR4, c[0x0][0x208] ;  /* 0x0000820000047ab9 */ /* 0x000fe40000000a00 */
[----:B------:R-:W1:Y:S02]  /*5fe0*/  LDG.E.U8 R16, desc[UR4][R20.64+0x21] ;  /* 0x0000210414107981 */ /* 0x000e64000c1e1100 */
[----:B-1----:R-:W-:-:S05]  /*5ff0*/  PRMT R3, R16, 0x8880, RZ ;  /* 0x0000888010037816 */ /* 0x002fca00000000ff */
[----:B------:R-:W-:-:S07]  /*6000*/  IMAD R2, R3, R18, RZ ;  /* 0x0000001203027224 */ /* 0x000fce00078e02ff */
.L_x_108:
[----:B------:R-:W-:Y:S05]  /*6010*/  BSYNC B1 ;  /* 0x0000000000017941 */ /* 0x000fea0003800000 */
.L_x_107:
[C---:B------:R-:W-:Y:S01]  /*6020*/  ISETP.LT.OR P4, PT, R0.reuse, 0x29, !P3 ;  /* 0x000000290000780c */ /* 0x040fe20005f81670 */
        /* <DEDUP_REMOVED lines=8> */
[----:B------:R-:W1:Y:S02]  /*60b0*/  LDG.E.U8 R16, desc[UR4][R22.64+0x28] ;  /* 0x0000280416107981 */ /* 0x000e64000c1e1100 */
[----:B-1----:R-:W-:-:S05]  /*60c0*/  PRMT R3, R16, 0x8880, RZ ;  /* 0x0000888010037816 */ /* 0x002fca00000000ff */
[----:B------:R-:W-:-:S07]  /*60d0*/  IMAD R2, R3, R18, RZ ;  /* 0x0000001203027224 */ /* 0x000fce00078e02ff */
.L_x_110:
[----:B------:R-:W-:Y:S05]  /*60e0*/  BSYNC B1 ;  /* 0x0000000000017941 */ /* 0x000fea0003800000 */
.L_x_109:
[----:B-1----:R-:W-:Y:S01]  /*60f0*/  @!P4 IMAD R3, R228, R17, R2 ;  /* 0x00000011e403c224 */ /* 0x002fe200078e0202 */
        /* <DEDUP_REMOVED lines=8> */
.L_x_112:
[----:B------:R-:W-:Y:S05]  /*6180*/  BSYNC B1 ;  /* 0x0000000000017941 */ /* 0x000fea0003800000 */
.L_x_111:
        /* <DEDUP_REMOVED lines=9> */
.L_x_114:
[----:B------:R-:W-:Y:S05]  /*6220*/  BSYNC B1 ;  /* 0x0000000000017941 */ /* 0x000fea0003800000 */
.L_x_113:
[----:B------:R-:W-:Y:S01]  /*6230*/  ISETP.LT.OR P4, PT, R0, 0x2a, !P2 ;  /* 0x0000002a0000780c */ /* 0x000fe20005781670 */
[----:B-1----:R-:W-:Y:S01]  /*6240*/  @!P5 IMAD R3, R230, R17, R2 ;  /* 0x00000011e603d224 */ /* 0x002fe200078e0202 */
        /* <DEDUP_REMOVED lines=10> */
.L_x_116:
[----:B------:R-:W-:Y:S05]  /*62f0*/  BSYNC B1 ;  /* 0x0000000000017941 */ /* 0x000fea0003800000 */
.L_x_115:
        /* <DEDUP_REMOVED lines=9> */
.L_x_118:
[----:B------:R-:W-:Y:S05]  /*6390*/  BSYNC B1 ;  /* 0x0000000000017941 */ /* 0x000fea0003800000 */
.L_x_117:
        /* <DEDUP_REMOVED lines=9> */
.L_x_120:
[----:B------:R-:W-:Y:S05]  /*6430*/  BSYNC B1 ;  /* 0x0000000000017941 */ /* 0x000fea0003800000 */
.L_x_119:
        /* <DEDUP_REMOVED lines=12> */
.L_x_122:
[----:B------:R-:W-:Y:S05]  /*6500*/  BSYNC B1 ;  /* 0x0000000000017941 */ /* 0x000fea0003800000 */
.L_x_121:
        /* <DEDUP_REMOVED lines=9> */
.L_x_124:
[----:B------:R-:W-:Y:S05]  /*65a0*/  BSYNC B1 ;  /* 0x0000000000017941 */ /* 0x000fea0003800000 */
.L_x_123:
        /* <DEDUP_REMOVED lines=9> */
.L_x_126:
[----:B------:R-:W-:Y:S05]  /*6640*/  BSYNC B1 ;  /* 0x0000000000017941 */ /* 0x000fea0003800000 */
.L_x_125:
        /* <DEDUP_REMOVED lines=12> */
.L_x_128:
[----:B------:R-:W-:Y:S05]  /*6710*/  BSYNC B1 ;  /* 0x0000000000017941 */ /* 0x000fea0003800000 */
.L_x_127:
        /* <DEDUP_REMOVED lines=9> */
.L_x_130:
[----:B------:R-:W-:Y:S05]  /*67b0*/  BSYNC B1 ;  /* 0x0000000000017941 */ /* 0x000fea0003800000 */
.L_x_129:
        /* <DEDUP_REMOVED lines=9> */
.L_x_132:
[----:B------:R-:W-:Y:S05]  /*6850*/  BSYNC B1 ;  /* 0x0000000000017941 */ /* 0x000fea0003800000 */
.L_x_131:
        /* <DEDUP_REMOVED lines=12> */
.L_x_134:
[----:B------:R-:W-:Y:S05]  /*6920*/  BSYNC B1 ;  /* 0x0000000000017941 */ /* 0x000fea0003800000 */
.L_x_133:
        /* <DEDUP_REMOVED lines=9> */
.L_x_136:
[----:B------:R-:W-:Y:S05]  /*69c0*/  BSYNC B1 ;  /* 0x0000000000017941 */ /* 0x000fea0003800000 */
.L_x_135:
        /* <DEDUP_REMOVED lines=9> */
.L_x_138:
[----:B------:R-:W-:Y:S05]  /*6a60*/  BSYNC B1 ;  /* 0x0000000000017941 */ /* 0x000fea0003800000 */
.L_x_137:
        /* <DEDUP_REMOVED lines=12> */
.L_x_140:
[----:B------:R-:W-:Y:S05]  /*6b30*/  BSYNC B1 ;  /* 0x0000000000017941 */ /* 0x000fea0003800000 */
.L_x_139:
        /* <DEDUP_REMOVED lines=9> */
.L_x_142:
[----:B------:R-:W-:Y:S05]  /*6bd0*/  BSYNC B1 ;  /* 0x0000000000017941 */ /* 0x000fea0003800000 */
.L_x_141:
        /* <DEDUP_REMOVED lines=9> */
.L_x_144:
[----:B------:R-:W-:Y:S05]  /*6c70*/  BSYNC B1 ;  /* 0x0000000000017941 */ /* 0x000fea0003800000 */
.L_x_143:
        /* <DEDUP_REMOVED lines=12> */
.L_x_146:
[----:B------:R-:W-:Y:S05]  /*6d40*/  BSYNC B1 ;  /* 0x0000000000017941 */ /* 0x000fea0003800000 */
.L_x_145:
        /* <DEDUP_REMOVED lines=9> */
.L_x_148:
[----:B------:R-:W-:Y:S05]  /*6de0*/  BSYNC B1 ;  /* 0x0000000000017941 */ /* 0x000fea0003800000 */
.L_x_147:
        /* <DEDUP_REMOVED lines=9> */
.L_x_150:
[----:B------:R-:W-:Y:S05]  /*6e80*/  BSYNC B1 ;  /* 0x0000000000017941 */ /* 0x000fea0003800000 */
.L_x_149:
        /* <DEDUP_REMOVED lines=12> */
.L_x_152:
[----:B------:R-:W-:Y:S05]  /*6f50*/  BSYNC B1 ;  /* 0x0000000000017941 */ /* 0x000fea0003800000 */
.L_x_151:
        /* <DEDUP_REMOVED lines=9> */
.L_x_154:
[----:B------:R-:W-:Y:S05]  /*6ff0*/  BSYNC B1 ;  /* 0x0000000000017941 */ /* 0x000fea0003800000 */
.L_x_153:
        /* <DEDUP_REMOVED lines=9> */
.L_x_156:
[----:B------:R-:W-:Y:S05]  /*7090*/  BSYNC B1 ;  /* 0x0000000000017941 */ /* 0x000fea0003800000 */
.L_x_155:
        /* <DEDUP_REMOVED lines=12> */
.L_x_158:
[----:B------:R-:W-:Y:S05]  /*7160*/  BSYNC B1 ;  /* 0x0000000000017941 */ /* 0x000fea0003800000 */
.L_x_157:
        /* <DEDUP_REMOVED lines=9> */
.L_x_160:
[----:B------:R-:W-:Y:S05]  /*7200*/  BSYNC B1 ;  /* 0x0000000000017941 */ /* 0x000fea0003800000 */
.L_x_159:
        /* <DEDUP_REMOVED lines=9> */
.L_x_162:
[----:B------:R-:W-:Y:S05]  /*72a0*/  BSYNC B1 ;  /* 0x0000000000017941 */ /* 0x000fea0003800000 */
.L_x_161:
        /* <DEDUP_REMOVED lines=12> */
.L_x_164:
[----:B------:R-:W-:Y:S05]  /*7370*/  BSYNC B1 ;  /* 0x0000000000017941 */ /* 0x000fea0003800000 */
.L_x_163:
        /* <DEDUP_REMOVED lines=9> */
.L_x_166:
[----:B------:R-:W-:Y:S05]  /*7410*/  BSYNC B1 ;  /* 0x0000000000017941 */ /* 0x000fea0003800000 */
.L_x_165:
        /* <DEDUP_REMOVED lines=9> */
.L_x_168:
[----:B------:R-:W-:Y:S05]  /*74b0*/  BSYNC B1 ;  /* 0x0000000000017941 */ /* 0x000fea0003800000 */
.L_x_167:
        /* <DEDUP_REMOVED lines=12> */
.L_x_170:
[----:B------:R-:W-:Y:S05]  /*7580*/  BSYNC B1 ;  /* 0x0000000000017941 */ /* 0x000fea0003800000 */
.L_x_169:
        /* <DEDUP_REMOVED lines=9> */
.L_x_172:
[----:B------:R-:W-:Y:S05]  /*7620*/  BSYNC B1 ;  /* 0x0000000000017941 */ /* 0x000fea0003800000 */
.L_x_171:
        /* <DEDUP_REMOVED lines=9> */
.L_x_174:
[----:B------:R-:W-:Y:S05]  /*76c0*/  BSYNC B1 ;  /* 0x0000000000017941 */ /* 0x000fea0003800000 */
.L_x_173:
        /* <DEDUP_REMOVED lines=12> */
.L_x_176:
[----:B------:R-:W-:Y:S05]  /*7790*/  BSYNC B1 ;  /* 0x0000000000017941 */ /* 0x000fea0003800000 */
.L_x_175:
        /* <DEDUP_REMOVED lines=9> */
.L_x_178:
[----:B------:R-:W-:Y:S05]  /*7830*/  BSYNC B1 ;  /* 0x0000000000017941 */ /* 0x000fea0003800000 */
.L_x_177:
        /* <DEDUP_REMOVED lines=9> */
.L_x_180:
[----:B------:R-:W-:Y:S05]  /*78d0*/  BSYNC B1 ;  /* 0x0000000000017941 */ /* 0x000fea0003800000 */
.L_x_179:
        /* <DEDUP_REMOVED lines=12> */
.L_x_182:
[----:B------:R-:W-:Y:S05]  /*79a0*/  BSYNC B1 ;  /* 0x0000000000017941 */ /* 0x000fea0003800000 */
.L_x_181:
        /* <DEDUP_REMOVED lines=9> */
.L_x_184:
[----:B------:R-:W-:Y:S05]  /*7a40*/  BSYNC B1 ;  /* 0x0000000000017941 */ /* 0x000fea0003800000 */
.L_x_183:
        /* <DEDUP_REMOVED lines=9> */
.L_x_186:
[----:B------:R-:W-:Y:S05]  /*7ae0*/  BSYNC B1 ;  /* 0x0000000000017941 */ /* 0x000fea0003800000 */
.L_x_185:
        /* <DEDUP_REMOVED lines=12> */
.L_x_188:
[----:B------:R-:W-:Y:S05]  /*7bb0*/  BSYNC B1 ;  /* 0x0000000000017941 */ /* 0x000fea0003800000 */
.L_x_187:
        /* <DEDUP_REMOVED lines=9> */
.L_x_190:
[----:B------:R-:W-:Y:S05]  /*7c50*/  BSYNC B1 ;  /* 0x0000000000017941 */ /* 0x000fea0003800000 */
.L_x_189:
        /* <DEDUP_REMOVED lines=9> */
.L_x_192:
[----:B------:R-:W-:Y:S05]  /*7cf0*/  BSYNC B1 ;  /* 0x0000000000017941 */ /* 0x000fea0003800000 */
.L_x_191:
        /* <DEDUP_REMOVED lines=12> */
.L_x_194:
[----:B------:R-:W-:Y:S05]  /*7dc0*/  BSYNC B1 ;  /* 0x0000000000017941 */ /* 0x000fea0003800000 */
.L_x_193:
        /* <DEDUP_REMOVED lines=9> */
.L_x_196:
[----:B------:R-:W-:Y:S05]  /*7e60*/  BSYNC B1 ;  /* 0x0000000000017941 */ /* 0x000fea0003800000 */
.L_x_195:
        /* <DEDUP_REMOVED lines=9> */
.L_x_198:
[----:B------:R-:W-:Y:S05]  /*7f00*/  BSYNC B1 ;  /* 0x0000000000017941 */ /* 0x000fea0003800000 */
.L_x_197:
        /* <DEDUP_REMOVED lines=12> */
.L_x_200:
[----:B------:R-:W-:Y:S05]  /*7fd0*/  BSYNC B1 ;  /* 0x0000000000017941 */ /* 0x000fea0003800000 */
.L_x_199:
        /* <DEDUP_REMOVED lines=9> */
.L_x_202:
[----:B------:R-:W-:Y:S05]  /*8070*/  BSYNC B1 ;  /* 0x0000000000017941 */ /* 0x000fea0003800000 */
.L_x_201:
        /* <DEDUP_REMOVED lines=9> */
.L_x_204:
[----:B------:R-:W-:Y:S05]  /*8110*/  BSYNC B1 ;  /* 0x0000000000017941 */ /* 0x000fea0003800000 */
.L_x_203:
        /* <DEDUP_REMOVED lines=12> */
.L_x_206:
[----:B------:R-:W-:Y:S05]  /*81e0*/  BSYNC B1 ;  /* 0x0000000000017941 */ /* 0x000fea0003800000 */
.L_x_205:
        /* <DEDUP_REMOVED lines=9> */
.L_x_208:
[----:B------:R-:W-:Y:S05]  /*8280*/  BSYNC B1 ;  /* 0x0000000000017941 */ /* 0x000fea0003800000 */
.L_x_207:
        /* <DEDUP_REMOVED lines=9> */
.L_x_210:
[----:B------:R-:W-:Y:S05]  /*8320*/  BSYNC B1 ;  /* 0x0000000000017941 */ /* 0x000fea0003800000 */
.L_x_209:
        /* <DEDUP_REMOVED lines=12> */
.L_x_212:
[----:B------:R-:W-:Y:S05]  /*83f0*/  BSYNC B1 ;  /* 0x0000000000017941 */ /* 0x000fea0003800000 */
.L_x_211:
        /* <DEDUP_REMOVED lines=9> */
.L_x_214:
[----:B------:R-:W-:Y:S05]  /*8490*/  BSYNC B1 ;  /* 0x0000000000017941 */ /* 0x000fea0003800000 */
.L_x_213:
        /* <DEDUP_REMOVED lines=9> */
.L_x_216:
[----:B------:R-:W-:Y:S05]  /*8530*/  BSYNC B1 ;  /* 0x0000000000017941 */ /* 0x000fea0003800000 */
.L_x_215:
        /* <DEDUP_REMOVED lines=12> */
.L_x_218:
[----:B------:R-:W-:Y:S05]  /*8600*/  BSYNC B1 ;  /* 0x0000000000017941 */ /* 0x000fea0003800000 */
.L_x_217:
        /* <DEDUP_REMOVED lines=9> */
.L_x_220:
[----:B------:R-:W-:Y:S05]  /*86a0*/  BSYNC B1 ;  /* 0x0000000000017941 */ /* 0x000fea0003800000 */
.L_x_219:
        /* <DEDUP_REMOVED lines=9> */
.L_x_222:
[----:B------:R-:W-:Y:S05]  /*8740*/  BSYNC B1 ;  /* 0x0000000000017941 */ /* 0x000fea0003800000 */
.L_x_221:
        /* <DEDUP_REMOVED lines=12> */
.L_x_224:
[----:B------:R-:W-:Y:S05]  /*8810*/  BSYNC B1 ;  /* 0x0000000000017941 */ /* 0x000fea0003800000 */
.L_x_223:
        /* <DEDUP_REMOVED lines=9> */
.L_x_226:
[----:B------:R-:W-:Y:S05]  /*88b0*/  BSYNC B1 ;  /* 0x0000000000017941 */ /* 0x000fea0003800000 */
.L_x_225:
        /* <DEDUP_REMOVED lines=9> */
.L_x_228:
[----:B------:R-:W-:Y:S05]  /*8950*/  BSYNC B1 ;  /* 0x0000000000017941 */ /* 0x000fea0003800000 */
.L_x_227:
        /* <DEDUP_REMOVED lines=12> */
.L_x_230:
[----:B------:R-:W-:Y:S05]  /*8a20*/  BSYNC B1 ;  /* 0x0000000000017941 */ /* 0x000fea0003800000 */
.L_x_229:
        /* <DEDUP_REMOVED lines=9> */
.L_x_232:
[----:B------:R-:W-:Y:S05]  /*8ac0*/  BSYNC B1 ;  /* 0x0000000000017941 */ /* 0x000fea0003800000 */
.L_x_231:
        /* <DEDUP_REMOVED lines=9> */
.L_x_234:
[----:B------:R-:W-:Y:S05]  /*8b60*/  BSYNC B1 ;  /* 0x0000000000017941 */ /* 0x000fea0003800000 */
.L_x_233:
        /* <DEDUP_REMOVED lines=12> */
.L_x_236:
[----:B------:R-:W-:Y:S05]  /*8c30*/  BSYNC B1 ;  /* 0x0000000000017941 */ /* 0x000fea0003800000 */
.L_x_235:
        /* <DEDUP_REMOVED lines=9> */
.L_x_238:
[----:B------:R-:W-:Y:S05]  /*8cd0*/  BSYNC B1 ;  /* 0x0000000000017941 */ /* 0x000fea0003800000 */
.L_x_237:
        /* <DEDUP_REMOVED lines=9> */
.L_x_240:
[----:B------:R-:W-:Y:S05]  /*8d70*/  BSYNC B1 ;  /* 0x0000000000017941 */ /* 0x000fea0003800000 */
.L_x_239:
        /* <DEDUP_REMOVED lines=12> */
.L_x_242:
[----:B------:R-:W-:Y:S05]  /*8e40*/  BSYNC B1 ;  /* 0x0000000000017941 */ /* 0x000fea0003800000 */
.L_x_241:
        /* <DEDUP_REMOVED lines=9> */
.L_x_244:
[----:B------:R-:W-:Y:S05]  /*8ee0*/  BSYNC B1 ;  /* 0x0000000000017941 */ /* 0x000fea0003800000 */
.L_x_243:
        /* <DEDUP_REMOVED lines=9> */
.L_x_246:
[----:B------:R-:W-:Y:S05]  /*8f80*/  BSYNC B1 ;  /* 0x0000000000017941 */ /* 0x000fea0003800000 */
.L_x_245:
        /* <DEDUP_REMOVED lines=12> */
.L_x_248:
[----:B------:R-:W-:Y:S05]  /*9050*/  BSYNC B1 ;  /* 0x0000000000017941 */ /* 0x000fea0003800000 */
.L_x_247:
        /* <DEDUP_REMOVED lines=9> */
.L_x_250:
[----:B------:R-:W-:Y:S05]  /*90f0*/  BSYNC B1 ;  /* 0x0000000000017941 */ /* 0x000fea0003800000 */
.L_x_249:
        /* <DEDUP_REMOVED lines=9> */
.L_x_252:
[----:B------:R-:W-:Y:S05]  /*9190*/  BSYNC B1 ;  /* 0x0000000000017941 */ /* 0x000fea0003800000 */
.L_x_251:
        /* <DEDUP_REMOVED lines=12> */
.L_x_254:
[----:B------:R-:W-:Y:S05]  /*9260*/  BSYNC B1 ;  /* 0x0000000000017941 */ /* 0x000fea0003800000 */
.L_x_253:
        /* <DEDUP_REMOVED lines=9> */
.L_x_256:
[----:B------:R-:W-:Y:S05]  /*9300*/  BSYNC B1 ;  /* 0x0000000000017941 */ /* 0x000fea0003800000 */
.L_x_255:
        /* <DEDUP_REMOVED lines=9> */
.L_x_258:
[----:B------:R-:W-:Y:S05]  /*93a0*/  BSYNC B1 ;  /* 0x0000000000017941 */ /* 0x000fea0003800000 */
.L_x_257:
        /* <DEDUP_REMOVED lines=12> */
.L_x_260:
[----:B------:R-:W-:Y:S05]  /*9470*/  BSYNC B1 ;  /* 0x0000000000017941 */ /* 0x000fea0003800000 */
.L_x_259:
        /* <DEDUP_REMOVED lines=9> */
.L_x_262:
[----:B------:R-:W-:Y:S05]  /*9510*/  BSYNC B1 ;  /* 0x0000000000017941 */ /* 0x000fea0003800000 */
.L_x_261:
        /* <DEDUP_REMOVED lines=9> */
.L_x_264:
[----:B------:R-:W-:Y:S05]  /*95b0*/  BSYNC B1 ;  /* 0x0000000000017941 */ /* 0x000fea0003800000 */
.L_x_263:
        /* <DEDUP_REMOVED lines=12> */
.L_x_266:
[----:B------:R-:W-:Y:S05]  /*9680*/  BSYNC B1 ;  /* 0x0000000000017941 */ /* 0x000fea0003800000 */
.L_x_265:
        /* <DEDUP_REMOVED lines=9> */
.L_x_268:
[----:B------:R-:W-:Y:S05]  /*9720*/  BSYNC B1 ;  /* 0x0000000000017941 */ /* 0x000fea0003800000 */
.L_x_267:
        /* <DEDUP_REMOVED lines=9> */
.L_x_270:
[----:B------:R-:W-:Y:S05]  /*97c0*/  BSYNC B1 ;  /* 0x0000000000017941 */ /* 0x000fea0003800000 */
.L_x_269:
        /* <DEDUP_REMOVED lines=12> */
.L_x_272:
[----:B------:R-:W-:Y:S05]  /*9890*/  BSYNC B1 ;  /* 0x0000000000017941 */ /* 0x000fea0003800000 */
.L_x_271:
        /* <DEDUP_REMOVED lines=9> */
.L_x_274:
[----:B------:R-:W-:Y:S05]  /*9930*/  BSYNC B1 ;  /* 0x0000000000017941 */ /* 0x000fea0003800000 */
.L_x_273:
        /* <DEDUP_REMOVED lines=9> */
.L_x_276:
[----:B------:R-:W-:Y:S05]  /*99d0*/  BSYNC B1 ;  /* 0x0000000000017941 */ /* 0x000fea0003800000 */
.L_x_275:
        /* <DEDUP_REMOVED lines=12> */
.L_x_278:
[----:B------:R-:W-:Y:S05]  /*9aa0*/  BSYNC B1 ;  /* 0x0000000000017941 */ /* 0x000fea0003800000 */
.L_x_277:
        /* <DEDUP_REMOVED lines=9> */
.L_x_280:
[----:B------:R-:W-:Y:S05]  /*9b40*/  BSYNC B1 ;  /* 0x0000000000017941 */ /* 0x000fea0003800000 */
.L_x_279:
        /* <DEDUP_REMOVED lines=9> */
.L_x_282:
[----:B------:R-:W-:Y:S05]  /*9be0*/  BSYNC B1 ;  /* 0x0000000000017941 */ /* 0x000fea0003800000 */
.L_x_281:
        /* <DEDUP_REMOVED lines=12> */
.L_x_284:
[----:B------:R-:W-:Y:S05]  /*9cb0*/  BSYNC B1 ;  /* 0x0000000000017941 */ /* 0x000fea0003800000 */
.L_x_283:
        /* <DEDUP_REMOVED lines=9> */
.L_x_286:
[----:B------:R-:W-:Y:S05]  /*9d50*/  BSYNC B1 ;  /* 0x0000000000017941 */ /* 0x000fea0003800000 */
.L_x_285:
        /* <DEDUP_REMOVED lines=9> */
.L_x_288:
[----:B------:R-:W-:Y:S05]  /*9df0*/  BSYNC B1 ;  /* 0x0000000000017941 */ /* 0x000fea0003800000 */
.L_x_287:
        /* <DEDUP_REMOVED lines=12> */
.L_x_290:
[----:B------:R-:W-:Y:S05]  /*9ec0*/  BSYNC B1 ;  /* 0x0000000000017941 */ /* 0x000fea0003800000 */
.L_x_289:
        /* <DEDUP_REMOVED lines=9> */
.L_x_292:
[----:B------:R-:W-:Y:S05]  /*9f60*/  BSYNC B1 ;  /* 0x0000000000017941 */ /* 0x000fea0003800000 */
.L_x_291:
        /* <DEDUP_REMOVED lines=9> */
.L_x_294:
[----:B------:R-:W-:Y:S05]  /*a000*/  BSYNC B1 ;  /* 0x0000000000017941 */ /* 0x000fea0003800000 */
.L_x_293:
        /* <DEDUP_REMOVED lines=12> */
.L_x_296:
[----:B------:R-:W-:Y:S05]  /*a0d0*/  BSYNC B1 ;  /* 0x0000000000017941 */ /* 0x000fea0003800000 */
.L_x_295:
        /* <DEDUP_REMOVED lines=9> */
.L_x_298:
[----:B------:R-:W-:Y:S05]  /*a170*/  BSYNC B1 ;  /* 0x0000000000017941 */ /* 0x000fea0003800000 */
.L_x_297:
        /* <DEDUP_REMOVED lines=9> */
.L_x_300:
[----:B------:R-:W-:Y:S05]  /*a210*/  BSYNC B1 ;  /* 0x0000000000017941 */ /* 0x000fea0003800000 */
.L_x_299:
        /* <DEDUP_REMOVED lines=12> */
.L_x_302:
[----:B------:R-:W-:Y:S05]  /*a2e0*/  BSYNC B1 ;  /* 0x0000000000017941 */ /* 0x000fea0003800000 */
.L_x_301:
        /* <DEDUP_REMOVED lines=9> */
.L_x_304:
[----:B------:R-:W-:Y:S05]  /*a380*/  BSYNC B1 ;  /* 0x0000000000017941 */ /* 0x000fea0003800000 */
.L_x_303:
        /* <DEDUP_REMOVED lines=9> */
.L_x_306:
[----:B------:R-:W-:Y:S05]  /*a420*/  BSYNC B1 ;  /* 0x0000000000017941 */ /* 0x000fea0003800000 */
.L_x_305:
        /* <DEDUP_REMOVED lines=12> */
.L_x_308:
[----:B------:R-:W-:Y:S05]  /*a4f0*/  BSYNC B1 ;  /* 0x0000000000017941 */ /* 0x000fea0003800000 */
.L_x_307:
        /* <DEDUP_REMOVED lines=9> */
.L_x_310:
[----:B------:R-:W-:Y:S05]  /*a590*/  BSYNC B1 ;  /* 0x0000000000017941 */ /* 0x000fea0003800000 */
.L_x_309:
        /* <DEDUP_REMOVED lines=9> */
.L_x_312:
[----:B------:R-:W-:Y:S05]  /*a630*/  BSYNC B1 ;  /* 0x0000000000017941 */ /* 0x000fea0003800000 */
.L_x_311:
        /* <DEDUP_REMOVED lines=12> */
.L_x_314:
[----:B------:R-:W-:Y:S05]  /*a700*/  BSYNC B1 ;  /* 0x0000000000017941 */ /* 0x000fea0003800000 */
.L_x_313:
        /* <DEDUP_REMOVED lines=9> */
.L_x_316:
[----:B------:R-:W-:Y:S05]  /*a7a0*/  BSYNC B1 ;  /* 0x0000000000017941 */ /* 0x000fea0003800000 */
.L_x_315:
        /* <DEDUP_REMOVED lines=9> */
.L_x_318:
[----:B------:R-:W-:Y:S05]  /*a840*/  BSYNC B1 ;  /* 0x0000000000017941 */ /* 0x000fea0003800000 */
.L_x_317:
        /* <DEDUP_REMOVED lines=12> */
.L_x_320:
[----:B------:R-:W-:Y:S05]  /*a910*/  BSYNC B1 ;  /* 0x0000000000017941 */ /* 0x000fea0003800000 */
.L_x_319:
        /* <DEDUP_REMOVED lines=9> */
.L_x_322:
[----:B------:R-:W-:Y:S05]  /*a9b0*/  BSYNC B1 ;  /* 0x0000000000017941 */ /* 0x000fea0003800000 */
.L_x_321:
        /* <DEDUP_REMOVED lines=9> */
.L_x_324:
[----:B------:R-:W-:Y:S05]  /*aa50*/  BSYNC B1 ;  /* 0x0000000000017941 */ /* 0x000fea0003800000 */
.L_x_323:
        /* <DEDUP_REMOVED lines=12> */
.L_x_326:
[----:B------:R-:W-:Y:S05]  /*ab20*/  BSYNC B1 ;  /* 0x0000000000017941 */ /* 0x000fea0003800000 */
.L_x_325:
        /* <DEDUP_REMOVED lines=9> */
.L_x_328:
[----:B------:R-:W-:Y:S05]  /*abc0*/  BSYNC B1 ;  /* 0x0000000000017941 */ /* 0x000fea0003800000 */
.L_x_327:
        /* <DEDUP_REMOVED lines=9> */
.L_x_330:
[----:B------:R-:W-:Y:S05]  /*ac60*/  BSYNC B1 ;  /* 0x0000000000017941 */ /* 0x000fea0003800000 */
.L_x_329:
        /* <DEDUP_REMOVED lines=12> */
.L_x_332:
[----:B------:R-:W-:Y:S05]  /*ad30*/  BSYNC B1 ;  /* 0x0000000000017941 */ /* 0x000fea0003800000 */
.L_x_331:
        /* <DEDUP_REMOVED lines=9> */
.L_x_334:
[----:B------:R-:W-:Y:S05]  /*add0*/  BSYNC B1 ;  /* 0x0000000000017941 */ /* 0x000fea0003800000 */
.L_x_333:
        /* <DEDUP_REMOVED lines=9> */
.L_x_336:
[----:B------:R-:W-:Y:S05]  /*ae70*/  BSYNC B1 ;  /* 0x0000000000017941 */ /* 0x000fea0003800000 */
.L_x_335:
        /* <DEDUP_REMOVED lines=12> */
.L_x_338:
[----:B------:R-:W-:Y:S05]  /*af40*/  BSYNC B1 ;  /* 0x0000000000017941 */ /* 0x000fea0003800000 */
.L_x_337:
        /* <DEDUP_REMOVED lines=9> */
.L_x_340:
[----:B------:R-:W-:Y:S05]  /*afe0*/  BSYNC B1 ;  /* 0x0000000000017941 */ /* 0x000fea0003800000 */
.L_x_339:
        /* <DEDUP_REMOVED lines=9> */
.L_x_342:
[----:B------:R-:W-:Y:S05]  /*b080*/  BSYNC B1 ;  /* 0x0000000000017941 */ /* 0x000fea0003800000 */
.L_x_341:
        /* <DEDUP_REMOVED lines=12> */
.L_x_344:
[----:B------:R-:W-:Y:S05]  /*b150*/  BSYNC B1 ;  /* 0x0000000000017941 */ /* 0x000fea0003800000 */
.L_x_343:
        /* <DEDUP_REMOVED lines=9> */
.L_x_346:
[----:B------:R-:W-:Y:S05]  /*b1f0*/  BSYNC B1 ;  /* 0x0000000000017941 */ /* 0x000fea0003800000 */
.L_x_345:
        /* <DEDUP_REMOVED lines=9> */
.L_x_348:
[----:B------:R-:W-:Y:S05]  /*b290*/  BSYNC B1 ;  /* 0x0000000000017941 */ /* 0x000fea0003800000 */
.L_x_347:
        /* <DEDUP_REMOVED lines=12> */
.L_x_350:
[----:B------:R-:W-:Y:S05]  /*b360*/  BSYNC B1 ;  /* 0x0000000000017941 */ /* 0x000fea0003800000 */
.L_x_349:
        /* <DEDUP_REMOVED lines=9> */
.L_x_352:
[----:B------:R-:W-:Y:S05]  /*b400*/  BSYNC B1 ;  /* 0x0000000000017941 */ /* 0x000fea0003800000 */
.L_x_351:
        /* <DEDUP_REMOVED lines=9> */
.L_x_354:
[----:B------:R-:W-:Y:S05]  /*b4a0*/  BSYNC B1 ;  /* 0x0000000000017941 */ /* 0x000fea0003800000 */
.L_x_353:
        /* <DEDUP_REMOVED lines=12> */
.L_x_356:
[----:B------:R-:W-:Y:S05]  /*b570*/  BSYNC B1 ;  /* 0x0000000000017941 */ /* 0x000fea0003800000 */
.L_x_355:
        /* <DEDUP_REMOVED lines=9> */
.L_x_358:
[----:B------:R-:W-:Y:S05]  /*b610*/  BSYNC B1 ;  /* 0x0000000000017941 */ /* 0x000fea0003800000 */
.L_x_357:
        /* <DEDUP_REMOVED lines=9> */
.L_x_360:
[----:B------:R-:W-:Y:S05]  /*b6b0*/  BSYNC B1 ;  /* 0x0000000000017941 */ /* 0x000fea0003800000 */
.L_x_359:
        /* <DEDUP_REMOVED lines=12> */
.L_x_362:
[----:B------:R-:W-:Y:S05]  /*b780*/  BSYNC B1 ;  /* 0x0000000000017941 */ /* 0x000fea0003800000 */
.L_x_361:
        /* <DEDUP_REMOVED lines=9> */
.L_x_364:
[----:B------:R-:W-:Y:S05]  /*b820*/  BSYNC B1 ;  /* 0x0000000000017941 */ /* 0x000fea0003800000 */
.L_x_363:
        /* <DEDUP_REMOVED lines=9> */
.L_x_366:
[----:B------:R-:W-:Y:S05]  /*b8c0*/  BSYNC B1 ;  /* 0x0000000000017941 */ /* 0x000fea0003800000 */
.L_x_365:
        /* <DEDUP_REMOVED lines=12> */
.L_x_368:
[----:B------:R-:W-:Y:S05]  /*b990*/  BSYNC B1 ;  /* 0x0000000000017941 */ /* 0x000fea0003800000 */
.L_x_367:
        /* <DEDUP_REMOVED lines=9> */
.L_x_370:
[----:B------:R-:W-:Y:S05]  /*ba30*/  BSYNC B1 ;  /* 0x0000000000017941 */ /* 0x000fea0003800000 */
.L_x_369:
        /* <DEDUP_REMOVED lines=9> */
.L_x_372:
[----:B------:R-:W-:Y:S05]  /*bad0*/  BSYNC B1 ;  /* 0x0000000000017941 */ /* 0x000fea0003800000 */
.L_x_371:
        /* <DEDUP_REMOVED lines=12> */
.L_x_374:
[----:B------:R-:W-:Y:S05]  /*bba0*/  BSYNC B1 ;  /* 0x0000000000017941 */ /* 0x000fea0003800000 */
.L_x_373:
        /* <DEDUP_REMOVED lines=9> */
.L_x_376:
[----:B------:R-:W-:Y:S05]  /*bc40*/  BSYNC B1 ;  /* 0x0000000000017941 */ /* 0x000fea0003800000 */
.L_x_375:
        /* <DEDUP_REMOVED lines=9> */
.L_x_378:
[----:B------:R-:W-:Y:S05]  /*bce0*/  BSYNC B1 ;  /* 0x0000000000017941 */ /* 0x000fea0003800000 */
.L_x_377:
        /* <DEDUP_REMOVED lines=12> */
.L_x_380:
[----:B------:R-:W-:Y:S05]  /*bdb0*/  BSYNC B1 ;  /* 0x0000000000017941 */ /* 0x000fea0003800000 */
.L_x_379:
        /* <DEDUP_REMOVED lines=9> */
.L_x_382:
[----:B------:R-:W-:Y:S05]  /*be50*/  BSYNC B1 ;  /* 0x0000000000017941 */ /* 0x000fea0003800000 */
.L_x_381:
        /* <DEDUP_REMOVED lines=9> */
.L_x_384:
[----:B------:R-:W-:Y:S05]  /*bef0*/  BSYNC B1 ;  /* 0x0000000000017941 */ /* 0x000fea0003800000 */
.L_x_383:
        /* <DEDUP_REMOVED lines=12> */
.L_x_386:
[----:B------:R-:W-:Y:S05]  /*bfc0*/  BSYNC B1 ;  /* 0x0000000000017941 */ /* 0x000fea0003800000 */
.L_x_385:
        /* <DEDUP_REMOVED lines=9> */
.L_x_388:
[----:B------:R-:W-:Y:S05]  /*c060*/  BSYNC B1 ;  /* 0x0000000000017941 */ /* 0x000fea0003800000 */
.L_x_387:
        /* <DEDUP_REMOVED lines=9> */
.L_x_390:
[----:B------:R-:W-:Y:S05]  /*c100*/  BSYNC B1 ;  /* 0x0000000000017941 */ /* 0x000fea0003800000 */
.L_x_389:
        /* <DEDUP_REMOVED lines=12> */
.L_x_392:
[----:B------:R-:W-:Y:S05]  /*c1d0*/  BSYNC B1 ;  /* 0x0000000000017941 */ /* 0x000fea0003800000 */
.L_x_391:
        /* <DEDUP_REMOVED lines=9> */
.L_x_394:
[----:B------:R-:W-:Y:S05]  /*c270*/  BSYNC B1 ;  /* 0x0000000000017941 */ /* 0x000fea0003800000 */
.L_x_393:
        /* <DEDUP_REMOVED lines=9> */
.L_x_396:
[----:B------:R-:W-:Y:S05]  /*c310*/  BSYNC B1 ;  /* 0x0000000000017941 */ /* 0x000fea0003800000 */
.L_x_395:
        /* <DEDUP_REMOVED lines=12> */
.L_x_398:
[----:B------:R-:W-:Y:S05]  /*c3e0*/  BSYNC B1 ;  /* 0x0000000000017941 */ /* 0x000fea0003800000 */
.L_x_397:
        /* <DEDUP_REMOVED lines=9> */
.L_x_400:
[----:B------:R-:W-:Y:S05]  /*c480*/  BSYNC B1 ;  /* 0x0000000000017941 */ /* 0x000fea0003800000 */
.L_x_399:
        /* <DEDUP_REMOVED lines=9> */
.L_x_402:
[----:B------:R-:W-:Y:S05]  /*c520*/  BSYNC B1 ;  /* 0x0000000000017941 */ /* 0x000fea0003800000 */
.L_x_401:
        /* <DEDUP_REMOVED lines=12> */
.L_x_404:
[----:B------:R-:W-:Y:S05]  /*c5f0*/  BSYNC B1 ;  /* 0x0000000000017941 */ /* 0x000fea0003800000 */
.L_x_403:
        /* <DEDUP_REMOVED lines=9> */
.L_x_406:
[----:B------:R-:W-:Y:S05]  /*c690*/  BSYNC B1 ;  /* 0x0000000000017941 */ /* 0x000fea0003800000 */
.L_x_405:
        /* <DEDUP_REMOVED lines=9> */
.L_x_408:
[----:B------:R-:W-:Y:S05]  /*c730*/  BSYNC B1 ;  /* 0x0000000000017941 */ /* 0x000fea0003800000 */
.L_x_407:
        /* <DEDUP_REMOVED lines=12> */
.L_x_410:
[----:B------:R-:W-:Y:S05]  /*c800*/  BSYNC B1 ;  /* 0x0000000000017941 */ /* 0x000fea0003800000 */
.L_x_409:
        /* <DEDUP_REMOVED lines=9> */
.L_x_412:
[----:B------:R-:W-:Y:S05]  /*c8a0*/  BSYNC B1 ;  /* 0x0000000000017941 */ /* 0x000fea0003800000 */
.L_x_411:
        /* <DEDUP_REMOVED lines=9> */
.L_x_414:
[----:B------:R-:W-:Y:S05]  /*c940*/  BSYNC B1 ;  /* 0x0000000000017941 */ /* 0x000fea0003800000 */
.L_x_413:
        /* <DEDUP_REMOVED lines=12> */
.L_x_416:
[----:B------:R-:W-:Y:S05]  /*ca10*/  BSYNC B1 ;  /* 0x0000000000017941 */ /* 0x000fea0003800000 */
.L_x_415:
        /* <DEDUP_REMOVED lines=9> */
.L_x_418:
[----:B------:R-:W-:Y:S05]  /*cab0*/  BSYNC B1 ;  /* 0x0000000000017941 */ /* 0x000fea0003800000 */
.L_x_417:
        /* <DEDUP_REMOVED lines=9> */
.L_x_420:
[----:B------:R-:W-:Y:S05]  /*cb50*/  BSYNC B1 ;  /* 0x0000000000017941 */ /* 0x000fea0003800000 */
.L_x_419:
        /* <DEDUP_REMOVED lines=12> */
.L_x_422:
[----:B------:R-:W-:Y:S05]  /*cc20*/  BSYNC B1 ;  /* 0x0000000000017941 */ /* 0x000fea0003800000 */
.L_x_421:
        /* <DEDUP_REMOVED lines=9> */
.L_x_424:
[----:B------:R-:W-:Y:S05]  /*ccc0*/  BSYNC B1 ;  /* 0x0000000000017941 */ /* 0x000fea0003800000 */
.L_x_423:
        /* <DEDUP_REMOVED lines=9> */
.L_x_426:
[----:B------:R-:W-:Y:S05]  /*cd60*/  BSYNC B1 ;  /* 0x0000000000017941 */ /* 0x000fea0003800000 */
.L_x_425:
        /* <DEDUP_REMOVED lines=12> */
.L_x_428:
[----:B------:R-:W-:Y:S05]  /*ce30*/  BSYNC B1 ;  /* 0x0000000000017941 */ /* 0x000fea0003800000 */
.L_x_427:
        /* <DEDUP_REMOVED lines=9> */
.L_x_430:
[----:B------:R-:W-:Y:S05]  /*ced0*/  BSYNC B1 ;  /* 0x0000000000017941 */ /* 0x000fea0003800000 */
.L_x_429:
        /* <DEDUP_REMOVED lines=9> */
.L_x_432:
[----:B------:R-:W-:Y:S05]  /*cf70*/  BSYNC B1 ;  /* 0x0000000000017941 */ /* 0x000fea0003800000 */
.L_x_431:
        /* <DEDUP_REMOVED lines=12> */
.L_x_434:
[----:B------:R-:W-:Y:S05]  /*d040*/  BSYNC B1 ;  /* 0x0000000000017941 */ /* 0x000fea0003800000 */
.L_x_433:
        /* <DEDUP_REMOVED lines=9> */
.L_x_436:
[----:B------:R-:W-:Y:S05]  /*d0e0*/  BSYNC B1 ;  /* 0x0000000000017941 */ /* 0x000fea0003800000 */
.L_x_435:
        /* <DEDUP_REMOVED lines=9> */
.L_x_438:
[----:B------:R-:W-:Y:S05]  /*d180*/  BSYNC B1 ;  /* 0x0000000000017941 */ /* 0x000fea0003800000 */
.L_x_437:
        /* <DEDUP_REMOVED lines=12> */
.L_x_440:
[----:B------:R-:W-:Y:S05]  /*d250*/  BSYNC B1 ;  /* 0x0000000000017941 */ /* 0x000fea0003800000 */
.L_x_439:
        /* <DEDUP_REMOVED lines=9> */
.L_x_442:
[----:B------:R-:W-:Y:S05]  /*d2f0*/  BSYNC B1 ;  /* 0x0000000000017941 */ /* 0x000fea0003800000 */
.L_x_441:
        /* <DEDUP_REMOVED lines=9> */
.L_x_444:
[----:B------:R-:W-:Y:S05]  /*d390*/  BSYNC B1 ;  /* 0x0000000000017941 */ /* 0x000fea0003800000 */
.L_x_443:
        /* <DEDUP_REMOVED lines=12> */
.L_x_446:
[----:B------:R-:W-:Y:S05]  /*d460*/  BSYNC B1 ;  /* 0x0000000000017941 */ /* 0x000fea0003800000 */
.L_x_445:
        /* <DEDUP_REMOVED lines=9> */
.L_x_448:
[----:B------:R-:W-:Y:S05]  /*d500*/  BSYNC B1 ;  /* 0x0000000000017941 */ /* 0x000fea0003800000 */
.L_x_447:
        /* <DEDUP_REMOVED lines=9> */
.L_x_450:
[----:B------:R-:W-:Y:S05]  /*d5a0*/  BSYNC B1 ;  /* 0x0000000000017941 */ /* 0x000fea0003800000 */
.L_x_449:
        /* <DEDUP_REMOVED lines=12> */
.L_x_452:
[----:B------:R-:W-:Y:S05]  /*d670*/  BSYNC B1 ;  /* 0x0000000000017941 */ /* 0x000fea0003800000 */
.L_x_451:
        /* <DEDUP_REMOVED lines=9> */
.L_x_454:
[----:B------:R-:W-:Y:S05]  /*d710*/  BSYNC B1 ;  /* 0x0000000000017941 */ /* 0x000fea0003800000 */
.L_x_453:
        /* <DEDUP_REMOVED lines=9> */
.L_x_456:
[----:B------:R-:W-:Y:S05]  /*d7b0*/  BSYNC B1 ;  /* 0x0000000000017941 */ /* 0x000fea0003800000 */
.L_x_455:
        /* <DEDUP_REMOVED lines=12> */
.L_x_458:
[----:B------:R-:W-:Y:S05]  /*d880*/  BSYNC B1 ;  /* 0x0000000000017941 */ /* 0x000fea0003800000 */
.L_x_457:
        /* <DEDUP_REMOVED lines=9> */
.L_x_460:
[----:B------:R-:W-:Y:S05]  /*d920*/  BSYNC B1 ;  /* 0x0000000000017941 */ /* 0x000fea0003800000 */
.L_x_459:
        /* <DEDUP_REMOVED lines=9> */
.L_x_462:
[----:B------:R-:W-:Y:S05]  /*d9c0*/  BSYNC B1 ;  /* 0x0000000000017941 */ /* 0x000fea0003800000 */
.L_x_461:
        /* <DEDUP_REMOVED lines=12> */
.L_x_464:
[----:B------:R-:W-:Y:S05]  /*da90*/  BSYNC B1 ;  /* 0x0000000000017941 */ /* 0x000fea0003800000 */
.L_x_463:
        /* <DEDUP_REMOVED lines=9> */
.L_x_466:
[----:B------:R-:W-:Y:S05]  /*db30*/  BSYNC B1 ;  /* 0x0000000000017941 */ /* 0x000fea0003800000 */
.L_x_465:
        /* <DEDUP_REMOVED lines=9> */
.L_x_468:
[----:B------:R-:W-:Y:S05]  /*dbd0*/  BSYNC B1 ;  /* 0x0000000000017941 */ /* 0x000fea0003800000 */
.L_x_467:
        /* <DEDUP_REMOVED lines=12> */
.L_x_470:
[----:B------:R-:W-:Y:S05]  /*dca0*/  BSYNC B1 ;  /* 0x0000000000017941 */ /* 0x000fea0003800000 */
.L_x_469:
        /* <DEDUP_REMOVED lines=9> */
.L_x_472:
[----:B------:R-:W-:Y:S05]  /*dd40*/  BSYNC B1 ;  /* 0x0000000000017941 */ /* 0x000fea0003800000 */
.L_x_471:
        /* <DEDUP_REMOVED lines=9> */
.L_x_474:
[----:B------:R-:W-:Y:S05]  /*dde0*/  BSYNC B1 ;  /* 0x0000000000017941 */ /* 0x000fea0003800000 */
.L_x_473:
        /* <DEDUP_REMOVED lines=12> */
.L_x_476:
[----:B------:R-:W-:Y:S05]  /*deb0*/  BSYNC B1 ;  /* 0x0000000000017941 */ /* 0x000fea0003800000 */
.L_x_475:
        /* <DEDUP_REMOVED lines=9> */
.L_x_478:
[----:B------:R-:W-:Y:S05]  /*df50*/  BSYNC B1 ;  /* 0x0000000000017941 */ /* 0x000fea0003800000 */
.L_x_477:
        /* <DEDUP_REMOVED lines=9> */
.L_x_480:
[----:B------:R-:W-:Y:S05]  /*dff0*/  BSYNC B1 ;  /* 0x0000000000017941 */ /* 0x000fea0003800000 */
.L_x_479:
        /* <DEDUP_REMOVED lines=12> */
.L_x_482:
[----:B------:R-:W-:Y:S05]  /*e0c0*/  BSYNC B1 ;  /* 0x0000000000017941 */ /* 0x000fea0003800000 */
.L_x_481:
        /* <DEDUP_REMOVED lines=9> */
.L_x_484:
[----:B------:R-:W-:Y:S05]  /*e160*/  BSYNC B1 ;  /* 0x0000000000017941 */ /* 0x000fea0003800000 */
.L_x_483:
        /* <DEDUP_REMOVED lines=9> */
.L_x_486:
[----:B------:R-:W-:Y:S05]  /*e200*/  BSYNC B1 ;  /* 0x0000000000017941 */ /* 0x000fea0003800000 */
.L_x_485:
        /* <DEDUP_REMOVED lines=12> */
.L_x_488:
[----:B------:R-:W-:Y:S05]  /*e2d0*/  BSYNC B1 ;  /* 0x0000000000017941 */ /* 0x000fea0003800000 */
.L_x_487:
        /* <DEDUP_REMOVED lines=9> */
.L_x_490:
[----:B------:R-:W-:Y:S05]  /*e370*/  BSYNC B1 ;  /* 0x0000000000017941 */ /* 0x000fea0003800000 */
.L_x_489:
        /* <DEDUP_REMOVED lines=9> */
.L_x_492:
[----:B------:R-:W-:Y:S05]  /*e410*/  BSYNC B1 ;  /* 0x0000000000017941 */ /* 0x000fea0003800000 */
.L_x_491:
[C---:B------:R-:W-:Y:S01]  /*e420*/  ISETP.LT.OR P4, PT, R0.reuse, 0xe9, !P3 ;  /* 0x000000e90000780c */ /* 0x040fe20005f81670 */
[----:B------:R-:W-:Y:S01]  /*e430*/  @!P5 IMAD R35, R35, R17, R2 ;  /* 0x000000112323d224 */ /* 0x000fe200078e0202 */
[----:B------:R-:W-:Y:S01]  /*e440*/  ULDC.64 UR4, c[0x0][0x208] ;  /* 0x0000820000047ab9 */ /* 0x000fe20000000a00 */
[----:B------:R-:W-:Y:S01]  /*e450*/  BSSY B1, `(.L_x_493) ;  /* 0x000000b000017945 */ /* 0x000fe20003800000 */
[C---:B------:R-:W-:Y:S02]  /*e460*/  ISETP.LT.OR P3, PT, R0.reuse, 0xea, !P3 ;  /* 0x000000ea0000780c */ /* 0x040fe40005f61670 */
[----:B------:R0:W-:Y:S01]  /*e470*/  @!P5 STG.E.U8 desc[UR4][R8.64+0xe1], R35 ;  /* 0x0000e1230800d986 */ /* 0x0001e2000c101104 */
[C---:B------:R-:W-:Y:S02]  /*e480*/  ISETP.LT.OR P5, PT, R0.reuse, 0xe9, !P2 ;  /* 0x000000e90000780c */ /* 0x040fe400057a1670 */
[C---:B------:R-:W-:Y:S02]  /*e490*/  ISETP.LT.OR P2, PT, R0.reuse, 0xea, !P2 ;  /* 0x000000ea0000780c */ /* 0x040fe40005741670 */
[----:B------:R-:W-:-:S02]  /*e4a0*/  ISETP.LT.OR P6, PT, R0, 0xe1, !P1 ;  /* 0x000000e10000780c */ /* 0x000fc40004fc1670 */
[----:B------:R-:W-:Y:S11]  /*e4b0*/  @P4 BRA `(.L_x_494) ;  /* 0x0000000000104947 */ /* 0x000ff60003800000 */
[----:B------:R-:W-:Y:S02]  /*e4c0*/  ULDC.64 UR4, c[0x0][0x208] ;  /* 0x0000820000047ab9 */ /* 0x000fe40000000a00 */
[----:B------:R-:W1:Y:S02]  /*e4d0*/  LDG.E.U8 R16, desc[UR4][R22.64+0xe8] ;  /* 0x0000e80416107981 */ /* 0x000e64000c1e1100 */
[----:B-1----:R-:W-:-:S05]  /*e4e0*/  PRMT R3, R16, 0x8880, RZ ;  /* 0x0000888010037816 */ /* 0x002fca00000000ff */
[----:B------:R-:W-:-:S07]  /*e4f0*/  IMAD R2, R3, R18, RZ ;  /* 0x0000001203027224 */ /* 0x000fce00078e02ff */
.L_x_494:
[----:B------:R-:W-:Y:S05]  /*e500*/  BSYNC B1 ;  /* 0x0000000000017941 */ /* 0x000fea0003800000 */
.L_x_493:
        /* <DEDUP_REMOVED lines=9> */
.L_x_496:
[----:B------:R-:W-:Y:S05]  /*e5a0*/  BSYNC B1 ;  /* 0x0000000000017941 */ /* 0x000fea0003800000 */
.L_x_495:
        /* <DEDUP_REMOVED lines=9> */
.L_x_498:
[----:B------:R-:W-:Y:S05]  /*e640*/  BSYNC B1 ;  /* 0x0000000000017941 */ /* 0x000fea0003800000 */
.L_x_497:
        /* <DEDUP_REMOVED lines=9> */
.L_x_500:
[----:B------:R-:W-:Y:S05]  /*e6e0*/  BSYNC B1 ;  /* 0x0000000000017941 */ /* 0x000fea0003800000 */
.L_x_499:
        /* <DEDUP_REMOVED lines=9> */
.L_x_502:
[----:B------:R-:W-:Y:S05]  /*e780*/  BSYNC B1 ;  /* 0x0000000000017941 */ /* 0x000fea0003800000 */
.L_x_501:
[----:B------:R-:W-:Y:S01]  /*e790*/  ISETP.LT.OR P3, PT, R0, 0xe2, !P1 ;  /* 0x000000e20000780c */ /* 0x000fe20004f61670 */
[----:B-1----:R-:W-:Y:S01]  /*e7a0*/  @!P6 IMAD R3, R24, R17, R2 ;  /* 0x000000111803e224 */ /* 0x002fe200078e0202 */
[----:B------:R-:W-:Y:S01]  /*e7b0*/  ULDC.64 UR4, c[0x0][0x208] ;  /* 0x0000820000047ab9 */ /* 0x000fe20000000a00 */
[----:B------:R-:W-:Y:S01]  /*e7c0*/  BSSY B1, `(.L_x_503) ;  /* 0x000000c000017945 */ /* 0x000fe20003800000 */
[C---:B------:R-:W-:Y:S02]  /*e7d0*/  ISETP.LT.OR P4, PT, R0.reuse, 0xe9, !P1 ;  /* 0x000000e90000780c */ /* 0x040fe40004f81670 */
[----:B------:R1:W-:Y:S01]  /*e7e0*/  @!P6 STG.E.U8 desc[UR4][R4.64+0xe0], R3 ;  /* 0x0000e0030400e986 */ /* 0x0003e2000c101104 */
[C---:B------:R-:W-:Y:S02]  /*e7f0*/  ISETP.LT.OR P2, PT, R0.reuse, 0xe1, !P0 ;  /* 0x000000e10000780c */ /* 0x040fe40004741670 */
[C---:B------:R-:W-:Y:S02]  /*e800*/  ISETP.LT.OR P5, PT, R0.reuse, 0xe2, !P0 ;  /* 0x000000e20000780c */ /* 0x040fe400047a1670 */
[----:B------:R-:W-:-:S02]  /*e810*/  ISETP.LT.OR P1, PT, R0, 0xea, !P1 ;  /* 0x000000ea0000780c */ /* 0x000fc40004f21670 */
[----:B------:R-:W-:Y:S01]  /*e820*/  ISETP.LT.OR P6, PT, R0, 0xe9, !P0 ;  /* 0x000000e90000780c */ /* 0x000fe200047c1670 */
[----:B------:R-:W-:-:S12]  /*e830*/  @P3 BRA `(.L_x_504) ;  /* 0x0000000000103947 */ /* 0x000fd80003800000 */
[----:B------:R-:W-:Y:S02]  /*e840*/  ULDC.64 UR4, c[0x0][0x208] ;  /* 0x0000820000047ab9 */ /* 0x000fe40000000a00 */
[----:B------:R-:W1:Y:S02]  /*e850*/  LDG.E.U8 R16, desc[UR4][R14.64+0xe1] ;  /* 0x0000e1040e107981 */ /* 0x000e64000c1e1100 */
[----:B-1----:R-:W-:-:S05]  /*e860*/  PRMT R3, R16, 0x8880, RZ ;  /* 0x0000888010037816 */ /* 0x002fca00000000ff */
[----:B------:R-:W-:-:S07]  /*e870*/  IMAD R2, R3, R18, RZ ;  /* 0x0000001203027224 */ /* 0x000fce00078e02ff */
.L_x_504:
[----:B------:R-:W-:Y:S05]  /*e880*/  BSYNC B1 ;  /* 0x0000000000017941 */ /* 0x000fea0003800000 */
.L_x_503:
        /* <DEDUP_REMOVED lines=9> */
.L_x_506:
[----:B------:R-:W-:Y:S05]  /*e920*/  BSYNC B1 ;  /* 0x0000000000017941 */ /* 0x000fea0003800000 */
.L_x_505:
        /* <DEDUP_REMOVED lines=9> */
.L_x_508:
[----:B------:R-:W-:Y:S05]  /*e9c0*/  BSYNC B1 ;  /* 0x0000000000017941 */ /* 0x000fea0003800000 */
.L_x_507:
        /* <DEDUP_REMOVED lines=9> */
.L_x_510:
[----:B------:R-:W-:Y:S05]  /*ea60*/  BSYNC B1 ;  /* 0x0000000000017941 */ /* 0x000fea0003800000 */
.L_x_509:
        /* <DEDUP_REMOVED lines=9> */
.L_x_512:
[----:B------:R-:W-:Y:S05]  /*eb00*/  BSYNC B1 ;  /* 0x0000000000017941 */ /* 0x000fea0003800000 */
.L_x_511:
        /* <DEDUP_REMOVED lines=9> */
.L_x_514:
[----:B------:R-:W-:Y:S05]  /*eba0*/  BSYNC B1 ;  /* 0x0000000000017941 */ /* 0x000fea0003800000 */
.L_x_513:
[----:B------:R-:W-:Y:S01]  /*ebb0*/  ISETP.LT.OR P0, PT, R0, 0xea, !P0 ;  /* 0x000000ea0000780c */ /* 0x000fe20004701670 */
[----:B-1----:R-:W-:Y:S01]  /*ebc0*/  @!P6 IMAD R3, R30, R17, R2 ;  /* 0x000000111e03e224 */ /* 0x002fe200078e0202 */
[----:B------:R-:W-:Y:S01]  /*ebd0*/  ULDC.64 UR4, c[0x0][0x208] ;  /* 0x0000820000047ab9 */ /* 0x000fe20000000a00 */
[----:B------:R-:W-:Y:S03]  /*ebe0*/  BSSY B1, `(.L_x_515) ;  /* 0x0000007000017945 */ /* 0x000fe60003800000 */
[----:B------:R1:W-:Y:S07]  /*ebf0*/  @!P6 STG.E.U8 desc[UR4][R10.64+0xe8], R3 ;  /* 0x0000e8030a00e986 */ /* 0x0003ee000c101104 */
[----:B------:R-:W-:Y:S05]  /*ec00*/  @P0 BRA `(.L_x_516) ;  /* 0x0000000000100947 */ /* 0x000fea0003800000 */
[----:B------:R-:W-:Y:S02]  /*ec10*/  ULDC.64 UR4, c[0x0][0x208] ;  /* 0x0000820000047ab9 */ /* 0x000fe40000000a00 */
[----:B------:R-:W1:Y:S02]  /*ec20*/  LDG.E.U8 R16, desc[UR4][R12.64+0xe9] ;  /* 0x0000e9040c107981 */ /* 0x000e64000c1e1100 */
[----:B-1----:R-:W-:-:S05]  /*ec30*/  PRMT R3, R16, 0x8880, RZ ;  /* 0x0000888010037816 */ /* 0x002fca00000000ff */
[----:B------:R-:W-:-:S07]  /*ec40*/  IMAD R2, R3, R18, RZ ;  /* 0x0000001203027224 */ /* 0x000fce00078e02ff */
.L_x_516:
[----:B------:R-:W-:Y:S05]  /*ec50*/  BSYNC B1 ;  /* 0x0000000000017941 */ /* 0x000fea0003800000 */
.L_x_515:
[----:B------:R-:W-:Y:S01]  /*ec60*/  IMAD R31, R31, R17, R2 ;  /* 0x000000111f1f7224 */ /* 0x000fe200078e0202 */
[----:B------:R-:W-:Y:S06]  /*ec70*/  @P0 BRA `(.L_x_517) ;  /* 0x0000002c00e00947 */ /* 0x000fec0003800000 */
[----:B------:R-:W-:Y:S02]  /*ec80*/  ULDC.64 UR4, c[0x0][0x208] ;  /* 0x0000820000047ab9 */ /* 0x000fe40000000a00 */
[----:B------:R0:W-:Y:S01]  /*ec90*/  STG.E.U8 desc[UR4][R10.64+0xe9], R31 ;  /* 0x0000e91f0a007986 */ /* 0x0001e2000c101104 */
[----:B------:R-:W-:Y:S05]  /*eca0*/  BRA `(.L_x_517) ;  /* 0x0000002c00d47947 */ /* 0x000fea0003800000 */
.L_x_36:
[----:B------:R-:W2:Y:S01]  /*ecb0*/  LDL.LU R2, [R1+0x60] ;  /* 0x0000600001027983 */ /* 0x000ea20000300800 */
[----:B------:R-:W-:-:S03]  /*ecc0*/  ISETP.GE.AND P2, PT, R19, 0x1, PT ;  /* 0x000000011300780c */ /* 0x000fc60003f46270 */
[----:B----4-:R-:W3:Y:S01]  /*ecd0*/  LDL.LU R235, [R1+0x68] ;  /* 0x0000680001eb7983 */ /* 0x010ee20000300800 */
[----:B------:R-:W-:-:S03]  /*ece0*/  ISETP.LT.OR P0, PT, R0, 0x1, !P2 ;  /* 0x000000010000780c */ /* 0x000fc60005701670 */
[----:B------:R-:W4:Y:S04]  /*ecf0*/  LDL.LU R3, [R1+0x6c] ;  /* 0x00006c0001037983 */ /* 0x000f280000300800 */
[----:B------:R-:W5:Y:S04]  /*ed00*/  LDL.LU R234, [R1+0x70] ;  /* 0x0000700001ea7983 */ /* 0x000f680000300800 */
[----:B------:R-:W4:Y:S04]  /*ed10*/  LDL.LU R233, [R1+0x74] ;  /* 0x0000740001e97983 */ /* 0x000f280000300800 */
[----:B------:R-:W4:Y:S04]  /*ed20*/  LDL.LU R232, [R1+0x78] ;  /* 0x0000780001e87983 */ /* 0x000f280000300800 */
[----:B------:R-:W4:Y:S04]  /*ed30*/  LDL.LU R12, [R1+0x7c] ;  /* 0x00007c00010c7983 */ /* 0x000f280000300800 */
[----:B------:R-:W4:Y:S01]  /*ed40*/  LDL.LU R23, [R1+0x40] ;  /* 0x0000400001177983 */ /* 0x000f220000300800 */
[----:B------:R-:W-:-:S03]  /*ed50*/  ULDC.64 UR4, c[0x0][0x208] ;  /* 0x0000820000047ab9 */ /* 0x000fc60000000a00 */
[----:B------:R-:W4:Y:S04]  /*ed60*/  LDL.LU R22, [R1+0x44] ;  /* 0x0000440001167983 */ /* 0x000f280000300800 */
[----:B------:R-:W4:Y:S04]  /*ed70*/  LDL.LU R21, [R1+0x48] ;  /* 0x0000480001157983 */ /* 0x000f280000300800 */
[----:B------:R-:W4:Y:S04]  /*ed80*/  LDL.LU R20, [R1+0x4c] ;  /* 0x00004c0001147983 */ /* 0x000f280000300800 */
[----:B------:R-:W4:Y:S04]  /*ed90*/  LDL.LU R15, [R1+0x50] ;  /* 0x00005000010f7983 */ /* 0x000f280000300800 */
[----:B------:R-:W4:Y:S04]  /*eda0*/  LDL.LU R14, [R1+0x54] ;  /* 0x00005400010e7983 */ /* 0x000f280000300800 */
[----:B------:R-:W4:Y:S01]  /*edb0*/  LDL.LU R13, [R1+0x58] ;  /* 0x00005800010d7983 */ /* 0x000f220000300800 */
[----:B--2---:R-:W-:-:S05]  /*edc0*/  @!P0 IMAD R2, R2, R17, RZ ;  /* 0x0000001102028224 */ /* 0x004fca00078e02ff */
[----:B------:R0:W-:Y:S04]  /*edd0*/  @!P0 STG.E.U8 desc[UR4][R6.64], R2 ;  /* 0x0000000206008986 */ /* 0x0001e8000c101104 */
[----:B0-----:R-:W2:Y:S01]  /*ede0*/  LDL.LU R2, [R1+0x64] ;  /* 0x0000640001027983 */ /* 0x001ea20000300800 */
[C---:B------:R-:W-:Y:S02]  /*edf0*/  ISETP.LT.OR P0, PT, R0.reuse, 0x2, !P2 ;  /* 0x000000020000780c */ /* 0x040fe40005701670 */
[----:B------:R-:W-:Y:S02]  /*ee00*/  ISETP.GE.AND P3, PT, R19, 0x9, PT ;  /* 0x000000091300780c */ /* 0x000fe40003f66270 */
[C---:B------:R-:W-:Y:S02]  /*ee10*/  ISETP.LT.OR P5, PT, R0.reuse, 0x9, !P2 ;  /* 0x000000090000780c */ /* 0x040fe400057a1670 */
[----:B------:R-:W-:-:S02]  /*ee20*/  ISETP.LT.OR P1, PT, R0, 0xa, !P2 ;  /* 0x0000000a0000780c */ /* 0x000fc40005721670 */
[----:B------:R-:W-:-:S05]  /*ee30*/  ISETP.LT.OR P4, PT, R0, 0x9, !P3 ;  /* 0x000000090000780c */ /* 0x000fca0005f81670 */
[----:B--2---:R-:W-:-:S05]  /*ee40*/  @!P0 IMAD R2, R2, R17, RZ ;  /* 0x0000001102028224 */ /* 0x004fca00078e02ff */
[----:B------:R3:W-:Y:S01]  /*ee50*/  @!P0 STG.E.U8 desc[UR4][R6.64+0x1], R2 ;  /* 0x0000010206008986 */ /* 0x0007e2000c101104 */
[----:B------:R-:W-:-:S13]  /*ee60*/  ISETP.LT.OR P0, PT, R0, 0x1, !P3 ;  /* 0x000000010000780c */ /* 0x000fda0005f01670 */
[----:B---3--:R-:W-:-:S05]  /*ee70*/  @!P0 IMAD R2, R235, R17, RZ ;  /* 0x00000011eb028224 */ /* 0x008fca00078e02ff */
[----:B------:R5:W-:Y:S01]  /*ee80*/  @!P0 STG.E.U8 desc[UR4][R8.64], R2 ;  /* 0x0000000208008986 */ /* 0x000be2000c101104 */
[----:B------:R-:W-:Y:S01]  /*ee90*/  ISETP.LT.OR P0, PT, R0, 0x2, !P3 ;  /* 0x000000020000780c */ /* 0x000fe20005f01670 */
[----:B-----5:R-:W-:-:S12]  /*eea0*/  @!P5 IMAD R2, R234, R17, RZ ;  /* 0x00000011ea02d224 */ /* 0x020fd800078e02ff */
[----:B----4-:R-:W-:-:S05]  /*eeb0*/  @!P0 IMAD R3, R3, R17, RZ ;  /* 0x0000001103038224 */ /* 0x010fca00078e02ff */
[----:B------:R0:W-:Y:S01]  /*eec0*/  @!P0 STG.E.U8 desc[UR4][R8.64+0x1], R3 ;  /* 0x0000010308008986 */ /* 0x0001e2000c101104 */
[----:B------:R-:W-:-:S03]  /*eed0*/  ISETP.GE.AND P0, PT, R19, 0x81, PT ;  /* 0x000000811300780c */ /* 0x000fc60003f06270 */
[----:B------:R1:W-:Y:S01]  /*eee0*/  @!P5 STG.E.U8 desc[UR4][R6.64+0x8], R2 ;  /* 0x000008020600d986 */ /* 0x0003e2000c101104 */
[C---:B------:R-:W-:Y:S02]  /*eef0*/  ISETP.LT.OR P5, PT, R0.reuse, 0xa, !P3 ;  /* 0x0000000a0000780c */ /* 0x040fe40005fa1670 */
[----:B------:R-:W-:Y:S01]  /*ef00*/  ISETP.LT.OR P6, PT, R0, 0x1, !P0 ;  /* 0x000000010000780c */ /* 0x000fe200047c1670 */
[-C--:B0-----:R-:W-:Y:S02]  /*ef10*/  @!P1 IMAD R3, R233, R17.reuse, RZ ;  /* 0x00000011e9039224 */ /* 0x081fe400078e02ff */
[----:B-1----:R-:W-:-:S03]  /*ef20*/  @!P4 IMAD R2, R232, R17, RZ ;  /* 0x00000011e802c224 */ /* 0x002fc600078e02ff */
[----:B------:R-:W-:Y:S01]  /*ef30*/  @!P1 STG.E.U8 desc[UR4][R6.64+0x9], R3 ;  /* 0x0000090306009986 */ /* 0x000fe2000c101104 */
[----:B------:R-:W-:-:S03]  /*ef40*/  ISETP.GE.AND P1, PT, R19, 0x89, PT ;  /* 0x000000891300780c */ /* 0x000fc60003f26270 */
[----:B------:R0:W-:Y:S02]  /*ef50*/  @!P4 STG.E.U8 desc[UR4][R8.64+0x8], R2 ;  /* 0x000008020800c986 */ /* 0x0001e4000c101104 */
[----:B0-----:R-:W-:Y:S02]  /*ef60*/  @!P5 IMAD R2, R12, R17, RZ ;  /* 0x000000110c02d224 */ /* 0x001fe400078e02ff */
[----:B------:R-:W2:Y:S01]  /*ef70*/  LDL.LU R12, [R1+0x5c] ;  /* 0x00005c00010c7983 */ /* 0x000ea20000300800 */
[----:B------:R-:W-:-:S03]  /*ef80*/  ISETP.LT.OR P4, PT, R0, 0x2, !P0 ;  /* 0x000000020000780c */ /* 0x000fc60004781670 */
[----:B------:R0:W-:Y:S01]  /*ef90*/  @!P5 STG.E.U8 desc[UR4][R8.64+0x9], R2 ;  /* 0x000009020800d986 */ /* 0x0001e2000c101104 */
[----:B------:R-:W-:-:S03]  /*efa0*/  ISETP.LT.OR P5, PT, R0, 0x1, !P1 ;  /* 0x000000010000780c */ /* 0x000fc60004fa1670 */
[----:B------:R-:W3:Y:S04]  /*efb0*/  LDL.LU R19, [R1+0x28] ;  /* 0x0000280001137983 */ /* 0x000ee80000300800 */
[----:B------:R-:W4:Y:S01]  /*efc0*/  LDL.LU R3, [R1+0x2c] ;  /* 0x00002c0001037983 */ /* 0x000f220000300800 */
[----:B0-----:R-:W-:-:S03]  /*efd0*/  @!P6 IMAD R2, R23, R17, RZ ;  /* 0x000000111702e224 */ /* 0x001fc600078e02ff */
[----:B------:R-:W5:Y:S04]  /*efe0*/  LDL.LU R235, [R1+0x30] ;  /* 0x0000300001eb7983 */ /* 0x000f680000300800 */
[----:B------:R0:W-:Y:S01]  /*eff0*/  @!P6 STG.E.U8 desc[UR4][R4.64], R2 ;  /* 0x000000020400e986 */ /* 0x0001e2000c101104 */
[----:B------:R-:W-:-:S03]  /*f000*/  ISETP.LT.OR P6, PT, R0, 0x2, !P1 ;  /* 0x000000020000780c */ /* 0x000fc60004fc1670 */
[----:B------:R-:W5:Y:S04]  /*f010*/  LDL.LU R234, [R1+0x34] ;  /* 0x0000340001ea7983 */ /* 0x000f680000300800 */
[----:B------:R-:W5:Y:S01]  /*f020*/  LDL.LU R233, [R1+0x38] ;  /* 0x0000380001e97983 */ /* 0x000f620000300800 */
[----:B0-----:R-:W-:-:S03]  /*f030*/  @!P4 IMAD R2, R22, R17, RZ ;  /* 0x000000111602c224 */ /* 0x001fc600078e02ff */
[----:B------:R-:W5:Y:S04]  /*f040*/  LDL.LU R232, [R1+0x3c] ;  /* 0x00003c0001e87983 */ /* 0x000f680000300800 */
[----:B------:R0:W-:Y:S01]  /*f050*/  @!P4 STG.E.U8 desc[UR4][R4.64+0x1], R2 ;  /* 0x000001020400c986 */ /* 0x0001e2000c101104 */
[----:B------:R-:W-:-:S03]  /*f060*/  ISETP.LT.OR P4, PT, R0, 0x9, !P0 ;  /* 0x000000090000780c */ /* 0x000fc60004781670 */
[----:B------:R-:W5:Y:S04]  /*f070*/  LDL.LU R23, [R1] ;  /* 0x0000000001177983 */ /* 0x000f680000300800 */
[----:B------:R-:W5:Y:S01]  /*f080*/  LDL.LU R22, [R1+0x4] ;  /* 0x0000040001167983 */ /* 0x000f620000300800 */
[----:B0-----:R-:W-:-:S03]  /*f090*/  @!P5 IMAD R2, R21, R17, RZ ;  /* 0x000000111502d224 */ /* 0x001fc600078e02ff */
[----:B------:R-:W5:Y:S04]  /*f0a0*/  LDL.LU R21, [R1+0x8] ;  /* 0x0000080001157983 */ /* 0x000f680000300800 */
[----:B------:R0:W-:Y:S01]  /*f0b0*/  @!P5 STG.E.U8 desc[UR4][R10.64], R2 ;  /* 0x000000020a00d986 */ /* 0x0001e2000c101104 */
[----:B------:R-:W-:Y:S01]  /*f0c0*/  ISETP.LT.OR P5, PT, R0, 0xa, !P0 ;  /* 0x0000000a0000780c */ /* 0x000fe200047a1670 */
[----:B0-----:R-:W-:-:S05]  /*f0d0*/  @!P6 IMAD R2, R20, R17, RZ ;  /* 0x000000111402e224 */ /* 0x001fca00078e02ff */
[----:B------:R0:W-:Y:S01]  /*f0e0*/  @!P6 STG.E.U8 desc[UR4][R10.64+0x1], R2 ;  /* 0x000001020a00e986 */ /* 0x0001e2000c101104 */
[----:B------:R-:W-:Y:S01]  /*f0f0*/  ISETP.LT.OR P6, PT, R0, 0x9, !P1 ;  /* 0x000000090000780c */ /* 0x000fe20004fc1670 */
[----:B0-----:R-:W-:-:S05]  /*f100*/  @!P4 IMAD R2, R15, R17, RZ ;  /* 0x000000110f02c224 */ /* 0x001fca00078e02ff */
[----:B------:R0:W-:Y:S01]  /*f110*/  @!P4 STG.E.U8 desc[UR4][R4.64+0x8], R2 ;  /* 0x000008020400c986 */ /* 0x0001e2000c101104 */
[----:B------:R-:W-:Y:S01]  /*f120*/  ISETP.LT.OR P4, PT, R0, 0xa, !P1 ;  /* 0x0000000a0000780c */ /* 0x000fe20004f81670 */
[----:B0-----:R-:W-:-:S05]  /*f130*/  @!P5 IMAD R2, R14, R17, RZ ;  /* 0x000000110e02d224 */ /* 0x001fca00078e02ff */
[----:B------:R0:W-:Y:S01]  /*f140*/  @!P5 STG.E.U8 desc[UR4][R4.64+0x9], R2 ;  /* 0x000009020400d986 */ /* 0x0001e2000c101104 */
[C---:B------:R-:W-:Y:S01]  /*f150*/  ISETP.LT.OR P5, PT, R0.reuse, 0x11, !P2 ;  /* 0x000000110000780c */ /* 0x040fe200057a1670 */
[----:B0-----:R-:W-:Y:S02]  /*f160*/  @!P6 IMAD R2, R13, R17, RZ ;  /* 0x000000110d02e224 */ /* 0x001fe400078e02ff */
[----:B------:R-:W5:Y:S04]  /*f170*/  LDL.LU R13, [R1+0xc] ;  /* 0x00000c00010d7983 */ /* 0x000f680000300800 */
[----:B------:R2:W-:Y:S01]  /*f180*/  @!P6 STG.E.U8 desc[UR4][R10.64+0x8], R2 ;  /* 0x000008020a00e986 */ /* 0x0005e2000c101104 */
[----:B------:R-:W-:-:S03]  /*f190*/  ISETP.LT.OR P6, PT, R0, 0x12, !P2 ;  /* 0x000000120000780c */ /* 0x000fc600057c1670 */
[----:B------:R-:W5:Y:S04]  /*f1a0*/  LDL.LU R15, [R1+0x10] ;  /* 0x00001000010f7983 */ /* 0x000f680000300800 */
[----:B------:R-:W5:Y:S04]  /*f1b0*/  LDL.LU R20, [R1+0x14] ;  /* 0x0000140001147983 */ /* 0x000f680000300800 */
[----:B------:R-:W5:Y:S01]  /*f1c0*/  LDL.LU R14, [R1+0x18] ;  /* 0x00001800010e7983 */ /* 0x000f620000300800 */
[----:B--2---:R-:W-:-:S03]  /*f1d0*/  @!P4 IMAD R2, R12, R17, RZ ;  /* 0x000000110c02c224 */ /* 0x004fc600078e02ff */
[----:B------:R-:W2:Y:S04]  /*f1e0*/  LDL.LU R12, [R1+0x1c] ;  /* 0x00001c00010c7983 */ /* 0x000ea80000300800 */
[----:B------:R0:W-:Y:S04]  /*f1f0*/  @!P4 STG.E.U8 desc[UR4][R10.64+0x9], R2 ;  /* 0x000009020a00c986 */ /* 0x0001e8000c101104 */
[----:B0-----:R-:W3:Y:S02]  /*f200*/  LDL.LU R2, [R1+0x20] ;  /* 0x0000200001027983 */ /* 0x001ee40000300800 */
[----:B---3--:R-:W-:-:S05]  /*f210*/  @!P5 IMAD R2, R2, R17, RZ ;  /* 0x000000110202d224 */ /* 0x008fca00078e02ff */
[----:B------:R0:W-:Y:S04]  /*f220*/  @!P5 STG.E.U8 desc[UR4][R6.64+0x10], R2 ;  /* 0x000010020600d986 */ /* 0x0001e8000c101104 */
[----:B0-----:R-:W3:Y:S01]  /*f230*/  LDL.LU R2, [R1+0x24] ;  /* 0x0000240001027983 */ /* 0x001ee20000300800 */
[C---:B------:R-:W-:Y:S02]  /*f240*/  ISETP.LT.OR P4, PT, R0.reuse, 0x11, !P3 ;  /* 0x000000110000780c */ /* 0x040fe40005f81670 */
[----:B------:R-:W-:-:S13]  /*f250*/  ISETP.LT.OR P5, PT, R0, 0x12, !P3 ;  /* 0x000000120000780c */ /* 0x000fda0005fa1670 */
[-C--:B----4-:R-:W-:Y:S02]  /*f260*/  @!P5 IMAD R3, R3, R17.reuse, RZ ;  /* 0x000000110303d224 */ /* 0x090fe400078e02ff */
[----:B---3--:R-:W-:-:S05]  /*f270*/  @!P6 IMAD R2, R2, R17, RZ ;  /* 0x000000110202e224 */ /* 0x008fca00078e02ff */
[----:B------:R0:W-:Y:S01]  /*f280*/  @!P6 STG.E.U8 desc[UR4][R6.64+0x11], R2 ;  /* 0x000011020600e986 */ /* 0x0001e2000c101104 */
[C---:B------:R-:W-:Y:S01]  /*f290*/  ISETP.LT.OR P6, PT, R0.reuse, 0x19, !P2 ;  /* 0x000000190000780c */ /* 0x040fe200057c1670 */
[----:B0-----:R-:W-:Y:S02]  /*f2a0*/  @!P4 IMAD R2, R19, R17, RZ ;  /* 0x000000111302c224 */ /* 0x001fe400078e02ff */
[----:B------:R-:W-:Y:S04]  /*f2b0*/  @!P5 STG.E.U8 desc[UR4][R8.64+0x11], R3 ;  /* 0x000011030800d986 */ /* 0x000fe8000c101104 */
[----:B------:R5:W-:Y:S01]  /*f2c0*/  @!P4 STG.E.U8 desc[UR4][R8.64+0x10], R2 ;  /* 0x000010020800c986 */ /* 0x000be2000c101104 */
[C---:B------:R-:W-:Y:S02]  /*f2d0*/  ISETP.LT.OR P4, PT, R0.reuse, 0x1a, !P2 ;  /* 0x0000001a0000780c */ /* 0x040fe40005781670 */
[----:B------:R-:W-:-:S03]  /*f2e0*/  ISETP.LT.OR P5, PT, R0, 0x19, !P3 ;  /* 0x000000190000780c */ /* 0x000fc60005fa1670 */
[----:B-----5:R-:W-:-:S05]  /*f2f0*/  @!P6 IMAD R2, R235, R17, RZ ;  /* 0x00000011eb02e224 */ /* 0x020fca00078e02ff */
[----:B------:R0:W-:Y:S01]  /*f300*/  @!P6 STG.E.U8 desc[UR4][R6.64+0x18], R2 ;  /* 0x000018020600e986 */ /* 0x0001e2000c101104 */
[----:B------:R-:W-:-:S04]  /*f310*/  ISETP.LT.OR P6, PT, R0, 0x1a, !P3 ;  /* 0x0000001a0000780c */ /* 0x000fc80005fc1670 */
[-C--:B------:R-:W-:Y:S02]  /*f320*/  @!P5 IMAD R3, R233, R17.reuse, RZ ;  /* 0x00000011e903d224 */ /* 0x080fe400078e02ff */
[----:B0-----:R-:W-:-:S05]  /*f330*/  @!P4 IMAD R2, R234, R17, RZ ;  /* 0x00000011ea02c224 */ /* 0x001fca00078e02ff */
[----:B------:R0:W-:Y:S01]  /*f340*/  @!P4 STG.E.U8 desc[UR4][R6.64+0x19], R2 ;  /* 0x000019020600c986 */ /* 0x0001e2000c101104 */
[----:B------:R-:W-:-:S03]  /*f350*/  ISETP.LT.OR P4, PT, R0, 0x11, !P0 ;  /* 0x000000110000780c */ /* 0x000fc60004781670 */
[----:B------:R1:W-:Y:S01]  /*f360*/  @!P5 STG.E.U8 desc[UR4][R8.64+0x18], R3 ;  /* 0x000018030800d986 */ /* 0x0003e2000c101104 */
[----:B------:R-:W-:Y:S01]  /*f370*/  ISETP.LT.OR P5, PT, R0, 0x12, !P0 ;  /* 0x000000120000780c */ /* 0x000fe200047a1670 */
[----:B0-----:R-:W-:-:S05]  /*f380*/  @!P6 IMAD R2, R232, R17, RZ ;  /* 0x00000011e802e224 */ /* 0x001fca00078e02ff */
[----:B------:R0:W-:Y:S01]  /*f390*/  @!P6 STG.E.U8 desc[UR4][R8.64+0x19], R2 ;  /* 0x000019020800e986 */ /* 0x0001e2000c101104 */
[----:B------:R-:W-:-:S06]  /*f3a0*/  ISETP.LT.OR P6, PT, R0, 0x11, !P1 ;  /* 0x000000110000780c */ /* 0x000fcc0004fc1670 */
[-C--:B-1----:R-:W-:Y:S02]  /*f3b0*/  @!P5 IMAD R3, R22, R17.reuse, RZ ;  /* 0x000000111603d224 */ /* 0x082fe400078e02ff */
[----:B0-----:R-:W-:-:S03]  /*f3c0*/  @!P4 IMAD R2, R23, R17, RZ ;  /* 0x000000111702c224 */ /* 0x001fc600078e02ff */
[----:B------:R-:W-:Y:S04]  /*f3d0*/  @!P5 STG.E.U8 desc[UR4][R4.64+0x11], R3 ;  /* 0x000011030400d986 */ /* 0x000fe8000c101104 */
[----:B------:R0:W-:Y:S01]  /*f3e0*/  @!P4 STG.E.U8 desc[UR4][R4.64+0x10], R2 ;  /* 0x000010020400c986 */ /* 0x0001e2000c101104 */
[C---:B------:R-:W-:Y:S02]  /*f3f0*/  ISETP.LT.OR P4, PT, R0.reuse, 0x12, !P1 ;  /* 0x000000120000780c */ /* 0x040fe40004f81670 */
[----:B------:R-:W-:Y:S01]  /*f400*/  ISETP.LT.OR P5, PT, R0, 0x19, !P0 ;  /* 0x000000190000780c */ /* 0x000fe200047a1670 */
[----:B0-----:R-:W-:-:S05]  /*f410*/  @!P6 IMAD R2, R21, R17, RZ ;  /* 0x000000111502e224 */ /* 0x001fca00078e02ff */
[----:B------:R-:W-:Y:S01]  /*f420*/  @!P6 STG.E.U8 desc[UR4][R10.64+0x10], R2 ;  /* 0x000010020a00e986 */ /* 0x000fe2000c101104 */
[----:B------:R-:W-:-:S04]  /*f430*/  ISETP.LT.OR P6, PT, R0, 0x1a, !P0 ;  /* 0x0000001a0000780c */ /* 0x000fc800047c1670 */
[-C--:B------:R-:W-:Y:S02]  /*f440*/  @!P4 IMAD R13, R13, R17.reuse, RZ ;  /* 0x000000110d0dc224 */ /* 0x080fe400078e02ff */
[----:B------:R-:W-:-:S03]  /*f450*/  @!P5 IMAD R15, R15, R17, RZ ;  /* 0x000000110f0fd224 */ /* 0x000fc600078e02ff */
[----:B------:R0:W-:Y:S01]  /*f460*/  @!P4 STG.E.U8 desc[UR4][R10.64+0x11], R13 ;  /* 0x0000110d0a00c986 */ /* 0x0001e2000c101104 */
[----:B------:R-:W-:-:S03]  /*f470*/  ISETP.LT.OR P4, PT, R0, 0x19, !P1 ;  /* 0x000000190000780c */ /* 0x000fc60004f81670 */
[----:B------:R1:W-:Y:S01]  /*f480*/  @!P5 STG.E.U8 desc[UR4][R4.64+0x18], R15 ;  /* 0x0000180f0400d986 */ /* 0x0003e2000c101104 */
[----:B------:R-:W-:Y:S01]  /*f490*/  @!P6 IMAD R19, R20, R17, RZ ;  /* 0x000000111413e224 */ /* 0x000fe200078e02ff */
[----:B------:R-:W-:-:S04]  /*f4a0*/  ISETP.LT.OR P5, PT, R0, 0x1a, !P1 ;  /* 0x0000001a0000780c */ /* 0x000fc80004fa1670 */
[----:B------:R-:W-:Y:S01]  /*f4b0*/  @!P6 STG.E.U8 desc[UR4][R4.64+0x19], R19 ;  /* 0x000019130400e986 */ /* 0x000fe2000c101104 */
[----:B------:R-:W-:-:S03]  /*f4c0*/  ISETP.LT.OR P6, PT, R0, 0x21, !P2 ;  /* 0x000000210000780c */ /* 0x000fc600057c1670 */
[----:B------:R-:W-:-:S05]  /*f4d0*/  @!P4 IMAD R3, R14, R17, RZ ;  /* 0x000000110e03c224 */ /* 0x000fca00078e02ff */
[----:B--2---:R-:W-:Y:S01]  /*f4e0*/  @!P5 IMAD R21, R12, R17, RZ ;  /* 0x000000110c15d224 */ /* 0x004fe200078e02ff */
[----:B------:R2:W-:Y:S01]  /*f4f0*/  @!P4 STG.E.U8 desc[UR4][R10.64+0x18], R3 ;  /* 0x000018030a00c986 */ /* 0x0005e2000c101104 */
[----:B------:R-:W-:-:S03]  /*f500*/  ISETP.LT.OR P4, PT, R0, 0x22, !P2 ;  /* 0x000000220000780c */ /* 0x000fc60005781670 */
[----:B0-----:R-:W-:Y:S01]  /*f510*/  @!P6 IMAD R13, R224, R17, RZ ;  /* 0x00000011e00de224 */ /* 0x001fe200078e02ff */
[----:B------:R-:W-:Y:S01]  /*f520*/  @!P5 STG.E.U8 desc[UR4][R10.64+0x19], R21 ;  /* 0x000019150a00d986 */ /* 0x000fe2000c101104 */
[----:B------:R-:W-:-:S03]  /*f530*/  ISETP.LT.OR P5, PT, R0, 0x21, !P3 ;  /* 0x000000210000780c */ /* 0x000fc60005fa1670 */
[----:B------:R0:W-:Y:S01]  /*f540*/  @!P6 STG.E.U8 desc[UR4][R6.64+0x20], R13 ;  /* 0x0000200d0600e986 */ /* 0x0001e2000c101104 */
[----:B------:R-:W-:-:S04]  /*f550*/  ISETP.LT.OR P6, PT, R0, 0x22, !P3 ;  /* 0x000000220000780c */ /* 0x000fc80005fc1670 */
[----:B------:R-:W-:-:S05]  /*f560*/  @!P4 IMAD R225, R225, R17, RZ ;  /* 0x00000011e1e1c224 */ /* 0x000fca00078e02ff */
[-C--:B-1----:R-:W-:Y:S01]  /*f570*/  @!P5 IMAD R15, R226, R17.reuse, RZ ;  /* 0x00000011e20fd224 */ /* 0x082fe200078e02ff */
[----:B------:R-:W-:Y:S03]  /*f580*/  @!P4 STG.E.U8 desc[UR4][R6.64+0x21], R225 ;  /* 0x000021e10600c986 */ /* 0x000fe6000c101104 */
[----:B------:R-:W-:Y:S01]  /*f590*/  @!P6 IMAD R227, R227, R17, RZ ;  /* 0x00000011e3e3e224 */ /* 0x000fe200078e02ff */
[C---:B------:R-:W-:Y:S01]  /*f5a0*/  ISETP.LT.OR P4, PT, R0.reuse, 0x29, !P2 ;  /* 0x000000290000780c */ /* 0x040fe20005781670 */
[----:B------:R1:W-:Y:S01]  /*f5b0*/  @!P5 STG.E.U8 desc[UR4][R8.64+0x20], R15 ;  /* 0x0000200f0800d986 */ /* 0x0003e2000c101104 */
[----:B------:R-:W-:-:S03]  /*f5c0*/  ISETP.LT.OR P5, PT, R0, 0x2a, !P2 ;  /* 0x0000002a0000780c */ /* 0x000fc600057a1670 */
[----:B------:R-:W-:Y:S01]  /*f5d0*/  @!P6 STG.E.U8 desc[UR4][R8.64+0x21], R227 ;  /* 0x000021e30800e986 */ /* 0x000fe2000c101104 */
[----:B------:R-:W-:-:S07]  /*f5e0*/  ISETP.LT.OR P6, PT, R0, 0x29, !P3 ;  /* 0x000000290000780c */ /* 0x000fce0005fc1670 */
[-C--:B--2---:R-:W-:Y:S02]  /*f5f0*/  @!P4 IMAD R3, R228, R17.reuse, RZ ;  /* 0x00000011e403c224 */ /* 0x084fe400078e02ff */
[----:B------:R-:W-:-:S04]  /*f600*/  @!P5 IMAD R229, R229, R17, RZ ;  /* 0x00000011e5e5d224 */ /* 0x000fc800078e02ff */
[----:B0-----:R-:W-:Y:S01]  /*f610*/  @!P6 IMAD R13, R230, R17, RZ ;  /* 0x00000011e60de224 */ /* 0x001fe200078e02ff */
[----:B------:R0:W-:Y:S01]  /*f620*/  @!P4 STG.E.U8 desc[UR4][R6.64+0x28], R3 ;  /* 0x000028030600c986 */ /* 0x0001e2000c101104 */
[----:B------:R-:W-:-:S03]  /*f630*/  ISETP.LT.OR P4, PT, R0, 0x2a, !P3 ;  /* 0x0000002a0000780c */ /* 0x000fc60005f81670 */
[----:B------:R-:W-:Y:S01]  /*f640*/  @!P5 STG.E.U8 desc[UR4][R6.64+0x29], R229 ;  /* 0x000029e50600d986 */ /* 0x000fe2000c101104 */
[----:B------:R-:W-:-:S03]  /*f650*/  ISETP.LT.OR P5, PT, R0, 0x21, !P0 ;  /* 0x000000210000780c */ /* 0x000fc600047a1670 */
[----:B------:R2:W-:Y:S01]  /*f660*/  @!P6 STG.E.U8 desc[UR4][R8.64+0x28], R13 ;  /* 0x0000280d0800e986 */ /* 0x0005e2000c101104 */
[----:B------:R-:W-:-:S05]  /*f670*/  ISETP.LT.OR P6, PT, R0, 0x22, !P0 ;  /* 0x000000220000780c */ /* 0x000fca00047c1670 */
[----:B------:R-:W-:-:S04]  /*f680*/  @!P4 IMAD R231, R231, R17, RZ ;  /* 0x00000011e7e7c224 */ /* 0x000fc800078e02ff */
        /* <DEDUP_REMOVED lines=8> */
[-C--:B0-----:R-:W-:Y:S02]  /*f710*/  @!P4 IMAD R3, R218, R17.reuse, RZ ;  /* 0x00000011da03c224 */ /* 0x081fe400078e02ff */
[----:B------:R-:W-:-:S04]  /*f720*/  @!P5 IMAD R219, R219, R17, RZ ;  /* 0x00000011dbdbd224 */ /* 0x000fc800078e02ff */
[----:B--2---:R-:W-:Y:S01]  /*f730*/  @!P6 IMAD R13, R220, R17, RZ ;  /* 0x00000011dc0de224 */ /* 0x004fe200078e02ff */
        /* <DEDUP_REMOVED lines=552> */
[C---:B------:R-:W-:Y:S02]  /*119c0*/  ISETP.LT.OR P2, PT, R0.reuse, 0xea, !P2 ;  /* 0x000000ea0000780c */ /* 0x040fe40005741670 */
[C---:B------:R-:W-:Y:S01]  /*119d0*/  ISETP.LT.OR P5, PT, R0.reuse, 0xe9, !P3 ;  /* 0x000000e90000780c */ /* 0x040fe20005fa1670 */
[----:B------:R-:W-:Y:S01]  /*119e0*/  @!P6 STG.E.U8 desc[UR4][R8.64+0xe1], R35 ;  /* 0x0000e1230800e986 */ /* 0x000fe2000c101104 */
[----:B------:R-:W-:-:S02]  /*119f0*/  ISETP.LT.OR P3, PT, R0, 0xea, !P3 ;  /* 0x000000ea0000780c */ /* 0x000fc40005f61670 */
[----:B------:R-:W-:-:S05]  /*11a00*/  ISETP.LT.OR P6, PT, R0, 0xe1, !P0 ;  /* 0x000000e10000780c */ /* 0x000fca00047c1670 */
[-C--:B0-----:R-:W-:Y:S02]  /*11a10*/  @!P4 IMAD R3, R36, R17.reuse, RZ ;  /* 0x000000112403c224 */ /* 0x081fe400078e02ff */
[-C--:B------:R-:W-:Y:S02]  /*11a20*/  @!P2 IMAD R37, R37, R17.reuse, RZ ;  /* 0x000000112525a224 */ /* 0x080fe400078e02ff */
[-C--:B--2---:R-:W-:Y:S02]  /*11a30*/  @!P5 IMAD R13, R38, R17.reuse, RZ ;  /* 0x00000011260dd224 */ /* 0x084fe400078e02ff */
[-C--:B------:R-:W-:Y:S02]  /*11a40*/  @!P3 IMAD R39, R39, R17.reuse, RZ ;  /* 0x000000112727b224 */ /* 0x080fe400078e02ff */
[----:B-1----:R-:W-:Y:S01]  /*11a50*/  @!P6 IMAD R15, R24, R17, RZ ;  /* 0x00000011180fe224 */ /* 0x002fe200078e02ff */
[----:B------:R-:W-:Y:S01]  /*11a60*/  @!P4 STG.E.U8 desc[UR4][R6.64+0xe8], R3 ;  /* 0x0000e8030600c986 */ /* 0x000fe2000c101104 */
[----:B------:R-:W-:-:S03]  /*11a70*/  ISETP.LT.OR P4, PT, R0, 0xe9, !P0 ;  /* 0x000000e90000780c */ /* 0x000fc60004781670 */
[----:B------:R0:W-:Y:S01]  /*11a80*/  @!P2 STG.E.U8 desc[UR4][R6.64+0xe9], R37 ;  /* 0x0000e9250600a986 */ /* 0x0001e2000c101104 */
[----:B------:R-:W-:-:S03]  /*11a90*/  ISETP.LT.OR P2, PT, R0, 0xe2, !P0 ;  /* 0x000000e20000780c */ /* 0x000fc60004741670 */
[----:B------:R-:W-:Y:S01]  /*11aa0*/  @!P5 STG.E.U8 desc[UR4][R8.64+0xe8], R13 ;  /* 0x0000e80d0800d986 */ /* 0x000fe2000c101104 */
[----:B------:R-:W-:-:S03]  /*11ab0*/  ISETP.LT.OR P0, PT, R0, 0xea, !P0 ;  /* 0x000000ea0000780c */ /* 0x000fc60004701670 */
[----:B------:R1:W-:Y:S01]  /*11ac0*/  @!P3 STG.E.U8 desc[UR4][R8.64+0xe9], R39 ;  /* 0x0000e9270800b986 */ /* 0x0003e2000c101104 */
[----:B------:R-:W-:-:S03]  /*11ad0*/  ISETP.LT.OR P3, PT, R0, 0xe1, !P1 ;  /* 0x000000e10000780c */ /* 0x000fc60004f61670 */
[----:B------:R2:W-:Y:S01]  /*11ae0*/  @!P6 STG.E.U8 desc[UR4][R4.64+0xe0], R15 ;  /* 0x0000e00f0400e986 */ /* 0x0005e2000c101104 */
[C---:B------:R-:W-:Y:S02]  /*11af0*/  ISETP.LT.OR P6, PT, R0.reuse, 0xe2, !P1 ;  /* 0x000000e20000780c */ /* 0x040fe40004fc1670 */
[C---:B------:R-:W-:Y:S02]  /*11b00*/  ISETP.LT.OR P5, PT, R0.reuse, 0xe9, !P1 ;  /* 0x000000e90000780c */ /* 0x040fe40004fa1670 */
[----:B------:R-:W-:Y:S01]  /*11b10*/  ISETP.LT.OR P1, PT, R0, 0xea, !P1 ;  /* 0x000000ea0000780c */ /* 0x000fe20004f21670 */
[-C--:B------:R-:W-:Y:S02]  /*11b20*/  @!P2 IMAD R25, R25, R17.reuse, RZ ;  /* 0x000000111919a224 */ /* 0x080fe400078e02ff */
[-C--:B0-----:R-:W-:Y:S02]  /*11b30*/  @!P4 IMAD R7, R28, R17.reuse, RZ ;  /* 0x000000111c07c224 */ /* 0x081fe400078e02ff */
[----:B------:R-:W-:-:S02]  /*11b40*/  @!P3 IMAD R3, R26, R17, RZ ;  /* 0x000000111a03b224 */ /* 0x000fc400078e02ff */
[-C--:B------:R-:W-:Y:S02]  /*11b50*/  @!P0 IMAD R29, R29, R17.reuse, RZ ;  /* 0x000000111d1d8224 */ /* 0x080fe400078e02ff */
[-C--:B------:R-:W-:Y:S02]  /*11b60*/  @!P6 IMAD R27, R27, R17.reuse, RZ ;  /* 0x000000111b1be224 */ /* 0x080fe400078e02ff */
[-C--:B-1----:R-:W-:Y:S02]  /*11b70*/  @!P5 IMAD R9, R30, R17.reuse, RZ ;  /* 0x000000111e09d224 */ /* 0x082fe400078e02ff */
[----:B------:R-:W-:Y:S01]  /*11b80*/  @!P1 IMAD R31, R31, R17, RZ ;  /* 0x000000111f1f9224 */ /* 0x000fe200078e02ff */
[----:B------:R2:W-:Y:S04]  /*11b90*/  @!P2 STG.E.U8 desc[UR4][R4.64+0xe1], R25 ;  /* 0x0000e1190400a986 */ /* 0x0005e8000c101104 */
[----:B------:R2:W-:Y:S04]  /*11ba0*/  @!P3 STG.E.U8 desc[UR4][R10.64+0xe0], R3 ;  /* 0x0000e0030a00b986 */ /* 0x0005e8000c101104 */
[----:B------:R2:W-:Y:S04]  /*11bb0*/  @!P6 STG.E.U8 desc[UR4][R10.64+0xe1], R27 ;  /* 0x0000e11b0a00e986 */ /* 0x0005e8000c101104 */
[----:B------:R2:W-:Y:S04]  /*11bc0*/  @!P4 STG.E.U8 desc[UR4][R4.64+0xe8], R7 ;  /* 0x0000e8070400c986 */ /* 0x0005e8000c101104 */
[----:B------:R2:W-:Y:S04]  /*11bd0*/  @!P0 STG.E.U8 desc[UR4][R4.64+0xe9], R29 ;  /* 0x0000e91d04008986 */ /* 0x0005e8000c101104 */
[----:B------:R2:W-:Y:S04]  /*11be0*/  @!P5 STG.E.U8 desc[UR4][R10.64+0xe8], R9 ;  /* 0x0000e8090a00d986 */ /* 0x0005e8000c101104 */
[----:B------:R2:W-:Y:S02]  /*11bf0*/  @!P1 STG.E.U8 desc[UR4][R10.64+0xe9], R31 ;  /* 0x0000e91f0a009986 */ /* 0x0005e4000c101104 */
.L_x_517:
[----:B------:R-:W-:Y:S05]  /*11c00*/  BSYNC B0 ;  /* 0x0000000000007941 */ /* 0x000fea0003800000 */
.L_x_35:
[----:B-12---:R-:W2:Y:S04]  /*11c10*/  LDL.LU R3, [R1+0x90] ;  /* 0x0000900001037983 */ /* 0x006ea80000300800 */
[----:B0-----:R-:W2:Y:S01]  /*11c20*/  LDL.LU R2, [R1+0x94] ;  /* 0x0000940001027983 */ /* 0x001ea20000300800 */
[----:B------:R-:W-:Y:S01]  /*11c30*/  ULDC UR4, c[0x0][0xc] ;  /* 0x0000030000047ab9 */ /* 0x000fe20000000800 */
[----:B------:R-:W-:Y:S01]  /*11c40*/  ULDC UR5, c[0x0][0x10] ;  /* 0x0000040000057ab9 */ /* 0x000fe20000000800 */
[----:B------:R-:W2:Y:S01]  /*11c50*/  LDC R5, c[0x0][0x14] ;  /* 0x00000500ff057b82 */ /* 0x000ea20000000800 */
[----:B------:R-:W-:Y:S01]  /*11c60*/  UIMAD.WIDE.U32 UR4, UR4, UR5, URZ ;  /* 0x00000005040472a5 */ /* 0x000fe2000f8e003f */
[----:B------:R-:W-:-:S05]  /*11c70*/  PRMT R0, RZ, 0x7610, R0 ;  /* 0x00007610ff007816 */ /* 0x000fca0000000000 */
[----:B--2---:R-:W-:-:S04]  /*11c80*/  IMAD.WIDE.U32 R2, R5, UR4, R2 ;  /* 0x0000000405027c25 */ /* 0x004fc8000f8e0002 */
[----:B------:R-:W-:Y:S01]  /*11c90*/  IMAD R5, R5, UR5, RZ ;  /* 0x0000000505057c24 */ /* 0x000fe2000f8e02ff */
[----:B------:R-:W-:Y:S01]  /*11ca0*/  ULDC.64 UR4, c[0x0][0x650] ;  /* 0x0001940000047ab9 */ /* 0x000fe20000000a00 */
[----:B---3--:R-:W-:Y:S01]  /*11cb0*/  IMAD.MOV.U32 R6, RZ, RZ, R2 ;  /* 0x000000ffff067224 */ /* 0x008fe200078e0002 */
[----:B------:R-:W-:Y:S01]  /*11cc0*/  ISETP.GE.U32.AND P0, PT, R2, UR4, PT ;  /* 0x0000000402007c0c */ /* 0x000fe2000bf06070 */
[----:B------:R-:W-:Y:S01]  /*11cd0*/  IMAD.IADD R4, R3, 0x1, R5 ;  /* 0x0000000103047824 */ /* 0x000fe200078e0205 */
[----:B------:R-:W-:Y:S02]  /*11ce0*/  UMOV UR4, 0xffffffff ;  /* 0xffffffff00047882 */ /* 0x000fe40000000000 */
[----:B------:R-:W-:Y:S02]  /*11cf0*/  IMAD.U32 R2, RZ, RZ, UR4 ;  /* 0x00000004ff027e24 */ /* 0x000fe4000f8e00ff */
[----:B------:R0:W-:Y:S01]  /*11d00*/  STL [R1+0x90], R4 ;  /* 0x0000900401007387 */ /* 0x0001e20000100800 */
[----:B------:R-:W-:Y:S01]  /*11d10*/  ISETP.GE.U32.AND.EX P0, PT, R4, UR5, PT, P0 ;  /* 0x0000000504007c0c */ /* 0x000fe2000bf06100 */
[----:B------:R-:W-:-:S02]  /*11d20*/  UMOV UR5, 0xffffffff ;  /* 0xffffffff00057882 */ /* 0x000fc40000000000 */
[----:B------:R0:W-:Y:S01]  /*11d30*/  STL [R1+0x94], R6 ;  /* 0x0000940601007387 */ /* 0x0001e20000100800 */
[----:B------:R-:W-:-:S03]  /*11d40*/  IMAD.U32 R22, RZ, RZ, UR5 ;  /* 0x00000005ff167e24 */ /* 0x000fc6000f8e00ff */
[----:B------:R0:W-:Y:S06]  /*11d50*/  STL [R1+0x9c], R2 ;  /* 0x00009c0201007387 */ /* 0x0001ec0000100800 */
[----:B------:R-:W-:Y:S05]  /*11d60*/  @P0 BRA `(.L_x_518) ;  /* 0x00000004009c0947 */ /* 0x000fea0003800000 */
[----:B------:R-:W1:Y:S01]  /*11d70*/  S2UR UR7, SR_CTAID.X ;  /* 0x00000000000779c3 */ /* 0x000e620000002500 */
[----:B------:R-:W-:Y:S01]  /*11d80*/  ULDC.64 UR12, c[0x0][0x628] ;  /* 0x00018a00000c7ab9 */ /* 0x000fe20000000a00 */
[----:B------:R-:W-:Y:S01]  /*11d90*/  ULDC UR4, c[0x0][0x150] ;  /* 0x0000540000047ab9 */ /* 0x000fe20000000800 */
[----:B------:R-:W-:Y:S01]  /*11da0*/  ISETP.NE.U32.AND P0, PT, RZ, UR12, PT ;  /* 0x0000000cff007c0c */ /* 0x000fe2000bf05070 */
[----:B------:R-:W-:Y:S01]  /*11db0*/  ULDC UR15, c[0x0][0x630] ;  /* 0x00018c00000f7ab9 */ /* 0x000fe20000000800 */
[----:B------:R-:W-:Y:S01]  /*11dc0*/  R2UR UR16, R6 ;  /* 0x00000000061072ca */ /* 0x000fe200000e0000 */
[----:B------:R-:W-:Y:S01]  /*11dd0*/  ULDC UR18, c[0x0][0x154] ;  /* 0x0000550000127ab9 */ /* 0x000fe20000000800 */
[----:B------:R-:W-:Y:S01]  /*11de0*/  ISETP.NE.AND.EX P0, PT, RZ, UR13, PT, P0 ;  /* 0x0000000dff007c0c */ /* 0x000fe2000bf05300 */
[----:B------:R-:W2:Y:S01]  /*11df0*/  S2UR UR19, SR_CTAID.Y ;  /* 0x00000000001379c3 */ /* 0x000ea20000002600 */
[----:B------:R-:W-:Y:S02]  /*11e00*/  R2UR UR17, R4 ;  /* 0x00000000041172ca */ /* 0x000fe400000e0000 */
[----:B------:R-:W-:-:S02]  /*11e10*/  R2UR UR10, R6 ;  /* 0x00000000060a72ca */ /* 0x000fc400000e0000 */
[----:B------:R-:W-:Y:S02]  /*11e20*/  R2UR UR11, R4 ;  /* 0x00000000040b72ca */ /* 0x000fe400000e0000 */
[----:B-1----:R-:W-:-:S05]  /*11e30*/  I2FP.F32.U32 R0, UR7 ;  /* 0x0000000700007c45 */ /* 0x002fca0008201000 */
[----:B------:R-:W-:-:S04]  /*11e40*/  FMUL R0, R0, UR4 ;  /* 0x0000000400007c20 */ /* 0x000fc80008400000 */
[----:B0-----:R0:W1:Y:S01]  /*11e50*/  F2I.U32.TRUNC.NTZ R2, R0 ;  /* 0x0000000000027305 */ /* 0x001062000020f000 */
[----:B--2---:R-:W-:Y:S05]  /*11e60*/  @!P0 BRA `(.L_x_519) ;  /* 0x0000000000308947 */ /* 0x004fea0003800000 */
        /* <DEDUP_REMOVED lines=12> */
.L_x_519:
[----:B------:R-:W-:Y:S01]  /*11f30*/  USHF.R.U64 UR6, UR10, UR15, UR11 ;  /* 0x0000000f0a067299 */ /* 0x000fe2000800120b */
[----:B0-----:R-:W-:Y:S01]  /*11f40*/  I2FP.F32.U32 R0, UR19 ;  /* 0x0000001300007c45 */ /* 0x001fe20008201000 */
[----:B------:R-:W-:Y:S01]  /*11f50*/  USHF.R.U32.HI UR4, URZ, UR15, UR11 ;  /* 0x0000000f3f047299 */ /* 0x000fe2000801160b */
[----:B-1----:R-:W-:Y:S01]  /*11f60*/  R2UR UR14, R2 ;  /* 0x00000000020e72ca */ /* 0x002fe200000e0000 */
[----:B------:R-:W-:Y:S02]  /*11f70*/  UIADD3 UR9, UP0, URZ, -UR6, URZ ;  /* 0x800000063f097290 */ /* 0x000fe4000ff1e03f */
[----:B------:R-:W-:Y:S01]  /*11f80*/  FMUL R0, R0, UR18 ;  /* 0x0000001200007c20 */ /* 0x000fe20008400000 */
[----:B------:R-:W-:Y:S01]  /*11f90*/  ULDC.64 UR12, c[0x0][0x620] ;  /* 0x00018800000c7ab9 */ /* 0x000fe20000000a00 */
[----:B------:R-:W-:Y:S01]  /*11fa0*/  UIADD3.X UR4, URZ, ~UR4, URZ, UP0, !UPT ;  /* 0x800000043f047290 */ /* 0x000fe200087fe43f */
[----:B------:R-:W-:Y:S01]  /*11fb0*/  UMOV UR10, UR16 ;  /* 0x00000010000a7c82 */ /* 0x000fe20008000000 */
[----:B------:R-:W-:-:S02]  /*11fc0*/  UMOV UR11, UR17 ;  /* 0x00000011000b7c82 */ /* 0x000fc40008000000 */
[----:B------:R-:W-:Y:S01]  /*11fd0*/  UIMAD UR4, UR4, UR12, URZ ;  /* 0x0000000c040472a4 */ /* 0x000fe2000f8e023f */
[----:B------:R-:W0:Y:S01]  /*11fe0*/  F2I.U32.TRUNC.NTZ R0, R0 ;  /* 0x0000000000007305 */ /* 0x000e22000020f000 */
[----:B------:R-:W-:Y:S02]  /*11ff0*/  UIMAD.WIDE.U32 UR10, UR9, UR12, UR10 ;  /* 0x0000000c090a72a5 */ /* 0x000fe4000f8e000a */
[----:B------:R-:W-:Y:S01]  /*12000*/  UIMAD UR9, UR9, UR13, UR4 ;  /* 0x0000000d090972a4 */ /* 0x000fe2000f8e0204 */
[----:B------:R-:W-:Y:S01]  /*12010*/  ULDC UR12, c[0x0][0x618] ;  /* 0x00018600000c7ab9 */ /* 0x000fe20000000800 */
[----:B------:R-:W-:Y:S02]  /*12020*/  ULDC UR22, c[0x0][0x658] ;  /* 0x0001960000167ab9 */ /* 0x000fe40000000800 */
[----:B------:R-:W-:Y:S01]  /*12030*/  UIADD3 UR9, UR11, UR9, URZ ;  /* 0x000000090b097290 */ /* 0x000fe2000fffe03f */
[----:B------:R-:W-:Y:S01]  /*12040*/  UMOV UR16, 0xffffffff ;  /* 0xffffffff00107882 */ /* 0x000fe20000000000 */
[----:B------:R-:W-:Y:S01]  /*12050*/  ULDC.64 UR4, c[0x0][0x640] ;  /* 0x0001900000047ab9 */ /* 0x000fe20000000a00 */
[----:B------:R-:W-:Y:S01]  /*12060*/  USHF.L.U32 UR16, UR16, UR22, URZ ;  /* 0x0000001610107299 */ /* 0x000fe2000800063f */
[----:B------:R-:W-:Y:S01]  /*12070*/  ISETP.NE.U32.AND P0, PT, RZ, UR4, PT ;  /* 0x00000004ff007c0c */ /* 0x000fe2000bf05070 */
[----:B------:R-:W-:-:S02]  /*12080*/  USHF.R.U64 UR17, UR10, UR12, UR9 ;  /* 0x0000000c0a117299 */ /* 0x000fc40008001209 */
[----:B------:R-:W-:Y:S01]  /*12090*/  USHF.R.U32.HI UR9, URZ, UR12, UR9 ;  /* 0x0000000c3f097299 */ /* 0x000fe20008011609 */
[----:B0-----:R-:W-:Y:S01]  /*120a0*/  R2UR UR15, R0 ;  /* 0x00000000000f72ca */ /* 0x001fe200000e0000 */
[----:B------:R-:W-:Y:S01]  /*120b0*/  ULDC UR18, c[0x0][0x608] ;  /* 0x0001820000127ab9 */ /* 0x000fe20000000800 */
[----:B------:R-:W-:Y:S01]  /*120c0*/  ULOP3.LUT UR23, URZ, UR16, URZ, 0x33, !UPT ;  /* 0x000000103f177292 */ /* 0x000fe2000f8e333f */
[----:B------:R-:W-:Y:S01]  /*120d0*/  ISETP.NE.AND.EX P0, PT, RZ, UR5, PT, P0 ;  /* 0x00000005ff007c0c */ /* 0x000fe2000bf05300 */
[----:B------:R-:W-:Y:S02]  /*120e0*/  USHF.R.U64 UR16, UR17, UR18, UR9 ;  /* 0x0000001211107299 */ /* 0x000fe40008001209 */
[----:B------:R-:W-:Y:S02]  /*120f0*/  USHF.R.U32.HI UR9, URZ, UR18, UR9 ;  /* 0x000000123f097299 */ /* 0x000fe40008011609 */
[----:B------:R-:W-:Y:S02]  /*12100*/  UIADD3 UR14, -UR14, URZ, URZ ;  /* 0x0000003f0e0e7290 */ /* 0x000fe4000fffe13f */
[----:B------:R-:W-:Y:S01]  /*12110*/  USHF.R.U64 UR18, UR16, UR22, UR9 ;  /* 0x0000001610127299 */ /* 0x000fe20008001209 */
[----:B------:R-:W-:Y:S01]  /*12120*/  UMOV UR20, 0x1 ;  /* 0x0000000100147882 */ /* 0x000fe20000000000 */
[----:B------:R-:W-:Y:S01]  /*12130*/  ULDC UR13, c[0x0][0x144] ;  /* 0x00005100000d7ab9 */ /* 0x000fe20000000800 */
[----:B------:R-:W-:Y:S01]  /*12140*/  ULDC UR8, c[0x0][0x600] ;  /* 0x0001800000087ab9 */ /* 0x000fe20000000800 */
[----:B------:R-:W-:-:S02]  /*12150*/  USHF.L.U32 UR26, UR20, UR22, URZ ;  /* 0x00000016141a7299 */ /* 0x000fc4000800063f */
[----:B------:R-:W-:Y:S02]  /*12160*/  USHF.R.U32.HI UR9, URZ, UR22, UR9 ;  /* 0x000000163f097299 */ /* 0x000fe40008011609 */
[----:B------:R-:W-:Y:S02]  /*12170*/  UIMAD UR22, UR13, UR14, UR7 ;  /* 0x0000000e0d1672a4 */ /* 0x000fe4000f8e0207 */
[----:B------:R-:W-:Y:S02]  /*12180*/  UIADD3 UR21, UR8, -0x1, URZ ;  /* 0xffffffff08157890 */ /* 0x000fe4000fffe03f */
[----:B------:R-:W-:Y:S01]  /*12190*/  UIADD3 UR20, -UR15, URZ, URZ ;  /* 0x0000003f0f147290 */ /* 0x000fe2000fffe13f */
[----:B------:R-:W-:Y:S01]  /*121a0*/  ULDC UR27, c[0x0][0x148] ;  /* 0x00005200001b7ab9 */ /* 0x000fe20000000800 */
[----:B------:R-:W-:Y:S01]  /*121b0*/  ULDC UR24, c[0x0][0x648] ;  /* 0x0001920000187ab9 */ /* 0x000fe20000000800 */
[----:B------:R-:W-:Y:S01]  /*121c0*/  ULDC UR25, c[0x0][0x638] ;  /* 0x00018e0000197ab9 */ /* 0x000fe20000000800 */
[----:B------:R-:W-:Y:S01]  /*121d0*/  UMOV UR7, UR18 ;  /* 0x0000001200077c82 */ /* 0x000fe20008000000 */
[----:B------:R-:W-:Y:S07]  /*121e0*/  @!P0 BRA `(.L_x_520) ;  /* 0x0000000000308947 */ /* 0x000fee0003800000 */
        /* <DEDUP_REMOVED lines=12> */
.L_x_520:
[----:B------:R-:W2:Y:S01]  /*122b0*/  LDL R0, [R1+0xac] ;  /* 0x0000ac0001007983 */ /* 0x000ea20000100800 */
[----:B------:R-:W-:Y:S01]  /*122c0*/  IMAD.U32 R2, RZ, RZ, UR6 ;  /* 0x00000006ff027e24 */ /* 0x000fe2000f8e00ff */
[----:B------:R-:W-:-:S04]  /*122d0*/  ULOP3.LUT UR17, UR17, UR21, URZ, 0xc0, !UPT ;  /* 0x0000001511117292 */ /* 0x000fc8000f8ec03f */
[----:B------:R1:W-:Y:S01]  /*122e0*/  STL [R1+0x9c], R2 ;  /* 0x00009c0201007387 */ /* 0x0003e20000100800 */
[----:B--2---:R-:W-:Y:S01]  /*122f0*/  R2UR UR4, R0 ;  /* 0x00000000000472ca */ /* 0x004fe200000e0000 */
[----:B------:R-:W-:-:S12]  /*12300*/  IMAD.MOV.U32 R0, RZ, RZ, 0x1 ;  /* 0x00000001ff007424 */ /* 0x000fd800078e00ff */
[----:B------:R-:W-:Y:S02]  /*12310*/  UISETP.NE.AND UP0, UPT, UR4, URZ, UPT ;  /* 0x0000003f0400728c */ /* 0x000fe4000bf05270 */
[----:B------:R-:W-:Y:S02]  /*12320*/  USHF.R.U64 UR4, UR7, UR24, UR9 ;  /* 0x0000001807047299 */ /* 0x000fe40008001209 */
[----:B------:R-:W-:Y:S02]  /*12330*/  ULOP3.LUT UR7, UR16, UR23, URZ, 0xc0, !UPT ;  /* 0x0000001710077292 */ /* 0x000fe4000f8ec03f */
[----:B------:R-:W-:Y:S02]  /*12340*/  UIADD3 UR5, -UR4, URZ, URZ ;  /* 0x0000003f04057290 */ /* 0x000fe4000fffe13f */
[----:B------:R-:W-:Y:S02]  /*12350*/  UIMAD UR7, UR26, UR4, UR7 ;  /* 0x000000041a0772a4 */ /* 0x000fe4000f8e0207 */
[----:B------:R-:W-:-:S02]  /*12360*/  UIMAD UR4, UR5, UR25, UR18 ;  /* 0x00000019050472a4 */ /* 0x000fc4000f8e0212 */
[----:B------:R-:W-:Y:S01]  /*12370*/  @UP0 UIMAD UR22, UR27, UR20, UR19 ;  /* 0x000000141b1602a4 */ /* 0x000fe2000f8e0213 */
[----:B------:R-:W-:Y:S01]  /*12380*/  ULDC UR5, c[0x0][0x610] ;  /* 0x0001840000057ab9 */ /* 0x000fe20000000800 */
[----:B------:R-:W-:Y:S02]  /*12390*/  UIMAD UR4, UR4, UR8, UR17 ;  /* 0x00000008040472a4 */ /* 0x000fe4000f8e0211 */
[----:B------:R-:W-:-:S04]  /*123a0*/  UIMAD UR7, UR7, UR5, UR22 ;  /* 0x00000005070772a4 */ /* 0x000fc8000f8e0216 */
[----:B------:R-:W-:Y:S02]  /*123b0*/  USEL UR5, UR4, UR7, !UP0 ;  /* 0x0000000704057287 */ /* 0x000fe4000c000000 */
[----:B------:R-:W-:-:S04]  /*123c0*/  USEL UR7, UR7, UR4, !UP0 ;  /* 0x0000000407077287 */ /* 0x000fc8000c000000 */
[----:B-1----:R-:W-:-:S08]  /*123d0*/  IMAD.U32 R22, RZ, RZ, UR5 ;  /* 0x00000005ff167e24 */ /* 0x002fd0000f8e00ff */
.L_x_518:
[----:B------:R-:W-:Y:S01]  /*123e0*/  LOP3.LUT P0, RZ, R0, 0xff, RZ, 0xc0, !PT ;  /* 0x000000ff00ff7812 */ /* 0x000fe2000780c0ff */
[----:B------:R-:W-:-:S12]  /*123f0*/  IMAD.U32 R23, RZ, RZ, UR7 ;  /* 0x00000007ff177e24 */ /* 0x000fd8000f8e00ff */
[----:B------:R-:W-:Y:S05]  /*12400*/  @P0 BRA `(.L_x_521) ;  /* 0xfffffef000ac0947 */ /* 0x000fea000383ffff */
[----:B------:R-:W-:Y:S05]  /*12410*/  EXIT ;  /* 0x000000000000794d */ /* 0x000fea0003800000 */
.L_x_8:
[----:B------:R-:W2:Y:S01]  /*12420*/  LDL R5, [R1+0x94] ;  /* 0x0000940001057983 */ /* 0x000ea20000100800 */
[----:B------:R-:W-:-:S03]  /*12430*/  ULDC.64 UR4, c[0x0][0x650] ;  /* 0x0001940000047ab9 */ /* 0x000fc60000000a00 */
[----:B------:R-:W3:Y:S01]  /*12440*/  LDL R4, [R1+0x90] ;  /* 0x0000900001047983 */ /* 0x000ee20000100800 */
[----:B-1----:R-:W-:Y:S01]  /*12450*/  PRMT R0, RZ, 0x7610, R0 ;  /* 0x00007610ff007816 */ /* 0x002fe20000000000 */
[----:B------:R-:W-:Y:S02]  /*12460*/  IMAD.MOV.U32 R3, RZ, RZ, -0x1 ;  /* 0xffffffffff037424 */ /* 0x000fe400078e00ff */
[----:B------:R-:W-:Y:S02]  /*12470*/  IMAD.MOV.U32 R2, RZ, RZ, -0x1 ;  /* 0xffffffffff027424 */ /* 0x000fe400078e00ff */
[----:B------:R-:W-:Y:S01]  /*12480*/  IMAD.MOV.U32 R10, RZ, RZ, -0x1 ;  /* 0xffffffffff0a7424 */ /* 0x000fe200078e00ff */
[----:B--2---:R-:W-:-:S04]  /*12490*/  ISETP.GE.U32.AND P0, PT, R5, UR4, PT ;  /* 0x0000000405007c0c */ /* 0x004fc8000bf06070 */
[----:B---3--:R-:W-:-:S13]  /*124a0*/  ISETP.GE.U32.AND.EX P0, PT, R4, UR5, PT, P0 ;  /* 0x0000000504007c0c */ /* 0x008fda000bf06100 */
        /* <DEDUP_REMOVED lines=21> */
.L_x_523:
[----:B------:R-:W2:Y:S01]  /*12600*/  LDL R0, [R1+0xac] ;  /* 0x0000ac0001007983 */ /* 0x000ea20000100800 */
[----:B------:R-:W-:Y:S01]  /*12610*/  R2UR UR7, R4 ;  /* 0x00000000040772ca */ /* 0x000fe200000e0000 */
[----:B------:R-:W-:Y:S01]  /*12620*/  USHF.R.U32.HI UR5, URZ, UR19, UR15 ;  /* 0x000000133f057299 */ /* 0x000fe2000801160f */
[----:B------:R-:W-:Y:S01]  /*12630*/  UMOV UR6, UR20 ;  /* 0x0000001400067c82 */ /* 0x000fe20008000000 */
[----:B------:R-:W-:Y:S01]  /*12640*/  ULDC UR22, c[0x0][0x658] ;  /* 0x0001960000167ab9 */ /* 0x000fe20000000800 */
[----:B------:R-:W-:Y:S01]  /*12650*/  ULDC UR20, c[0x0][0x600] ;  /* 0x0001800000147ab9 */ /* 0x000fe20000000800 */
[----:B------:R-:W-:Y:S01]  /*12660*/  ULDC UR23, c[0x0][0x648] ;  /* 0x0001920000177ab9 */ /* 0x000fe20000000800 */
[----:B------:R-:W-:Y:S01]  /*12670*/  UIADD3 UR21, UR20, -0x1, URZ ;  /* 0xffffffff14157890 */ /* 0x000fe2000fffe03f */
[----:B------:R-:W-:Y:S01]  /*12680*/  ULDC UR24, c[0x0][0x638] ;  /* 0x00018e0000187ab9 */ /* 0x000fe20000000800 */
[----:B------:R-:W-:Y:S01]  /*12690*/  UMOV UR25, 0x1 ;  /* 0x0000000100197882 */ /* 0x000fe20000000000 */
[----:B--2---:R-:W-:-:S13]  /*126a0*/  R2UR UR4, R0 ;  /* 0x00000000000472ca */ /* 0x004fda00000e0000 */
[----:B------:R-:W-:Y:S02]  /*126b0*/  UISETP.NE.AND UP1, UPT, UR4, URZ, UPT ;  /* 0x0000003f0400728c */ /* 0x000fe4000bf25270 */
[----:B------:R-:W-:-:S03]  /*126c0*/  USHF.R.U64 UR4, UR14, UR19, UR15 ;  /* 0x000000130e047299 */ /* 0x000fc6000800120f */
[----:B------:R-:W-:Y:S01]  /*126d0*/  ULDC.64 UR14, c[0x0][0x620] ;  /* 0x00018800000e7ab9 */ /* 0x000fe20000000a00 */
[----:B------:R-:W-:-:S04]  /*126e0*/  UIADD3 UR13, UP0, URZ, -UR4, URZ ;  /* 0x800000043f0d7290 */ /* 0x000fc8000ff1e03f */
[----:B------:R-:W-:Y:S02]  /*126f0*/  UIADD3.X UR5, URZ, ~UR5, URZ, UP0, !UPT ;  /* 0x800000053f057290 */ /* 0x000fe400087fe43f */
[----:B------:R-:W-:Y:S02]  /*12700*/  UIMAD.WIDE.U32 UR6, UR13, UR14, UR6 ;  /* 0x0000000e0d0672a5 */ /* 0x000fe4000f8e0006 */
[----:B------:R-:W-:Y:S02]  /*12710*/  UIMAD UR5, UR5, UR14, URZ ;  /* 0x0000000e050572a4 */ /* 0x000fe4000f8e023f */
[----:B------:R-:W-:Y:S02]  /*12720*/  @UP1 UIMAD UR8, UR11, UR12, UR10 ;  /* 0x0000000c0b0812a4 */ /* 0x000fe4000f8e020a */
[----:B------:R-:W-:Y:S01]  /*12730*/  UIMAD UR5, UR13, UR15, UR5 ;  /* 0x0000000f0d0572a4 */ /* 0x000fe2000f8e0205 */
[----:B------:R-:W-:Y:S02]  /*12740*/  ULDC UR14, c[0x0][0x608] ;  /* 0x00018200000e7ab9 */ /* 0x000fe40000000800 */
[----:B------:R-:W-:Y:S01]  /*12750*/  ULDC UR13, c[0x0][0x618] ;  /* 0x00018600000d7ab9 */ /* 0x000fe20000000800 */
[----:B------:R-:W-:Y:S01]  /*12760*/  UIADD3 UR5, UR7, UR5, URZ ;  /* 0x0000000507057290 */ /* 0x000fe2000fffe03f */
[----:B------:R-:W-:-:S03]  /*12770*/  UMOV UR10, 0xffffffff ;  /* 0xffffffff000a7882 */ /* 0x000fc60000000000 */
[----:B------:R-:W-:Y:S02]  /*12780*/  USHF.R.U64 UR17, UR6, UR13, UR5 ;  /* 0x0000000d06117299 */ /* 0x000fe40008001205 */
[----:B------:R-:W-:Y:S01]  /*12790*/  USHF.R.U32.HI UR5, URZ, UR13, UR5 ;  /* 0x0000000d3f057299 */ /* 0x000fe20008011605 */
[----:B------:R-:W-:Y:S01]  /*127a0*/  ULDC.64 UR6, c[0x0][0x640] ;  /* 0x0001900000067ab9 */ /* 0x000fe20000000a00 */
[----:B------:R-:W-:Y:S01]  /*127b0*/  USHF.L.U32 UR11, UR10, UR22, URZ ;  /* 0x000000160a0b7299 */ /* 0x000fe2000800063f */
[----:B------:R-:W-:Y:S01]  /*127c0*/  ISETP.NE.U32.AND P0, PT, RZ, UR6, PT ;  /* 0x00000006ff007c0c */ /* 0x000fe2000bf05070 */
[----:B------:R-:W-:Y:S02]  /*127d0*/  USHF.R.U64 UR18, UR17, UR14, UR5 ;  /* 0x0000000e11127299 */ /* 0x000fe40008001205 */
[----:B------:R-:W-:Y:S01]  /*127e0*/  USHF.R.U32.HI UR5, URZ, UR14, UR5 ;  /* 0x0000000e3f057299 */ /* 0x000fe20008011605 */
[----:B------:R-:W-:Y:S01]  /*127f0*/  ISETP.NE.AND.EX P0, PT, RZ, UR7, PT, P0 ;  /* 0x00000007ff007c0c */ /* 0x000fe2000bf05300 */
[----:B------:R-:W-:-:S02]  /*12800*/  ULOP3.LUT UR26, URZ, UR11, URZ, 0x33, !UPT ;  /* 0x0000000b3f1a7292 */ /* 0x000fc4000f8e333f */
[----:B------:R-:W-:Y:S02]  /*12810*/  USHF.R.U64 UR19, UR18, UR22, UR5 ;  /* 0x0000001612137299 */ /* 0x000fe40008001205 */
[----:B------:R-:W-:-:S05]  /*12820*/  USHF.R.U32.HI UR10, URZ, UR22, UR5 ;  /* 0x000000163f0a7299 */ /* 0x000fca0008011605 */
[----:B------:R-:W-:-:S03]  /*12830*/  UMOV UR5, UR19 ;  /* 0x0000001300057c82 */ /* 0x000fc60008000000 */
[----:B------:R-:W-:Y:S05]  /*12840*/  @!P0 BRA `(.L_x_524) ;  /* 0x0000000000308947 */ /* 0x000fea0003800000 */
        /* <DEDUP_REMOVED lines=12> */
.L_x_524:
[----:B------:R-:W-:Y:S01]  /*12910*/  R2UR UR6, R0 ;  /* 0x00000000000672ca */ /* 0x000fe200000e0000 */
[----:B------:R-:W-:Y:S01]  /*12920*/  USHF.L.U32 UR25, UR25, UR22, URZ ;  /* 0x0000001619197299 */ /* 0x000fe2000800063f */
[----:B------:R-:W-:Y:S01]  /*12930*/  IMAD.MOV.U32 R0, RZ, RZ, 0x1 ;  /* 0x00000001ff007424 */ /* 0x000fe200078e00ff */
[----:B------:R-:W-:Y:S01]  /*12940*/  ULOP3.LUT UR17, UR17, UR21, URZ, 0xc0, !UPT ;  /* 0x0000001511117292 */ /* 0x000fe2000f8ec03f */
[----:B------:R-:W-:-:S09]  /*12950*/  IMAD.U32 R10, RZ, RZ, UR4 ;  /* 0x00000004ff0a7e24 */ /* 0x000fd2000f8e00ff */
[----:B------:R-:W-:Y:S02]  /*12960*/  UISETP.NE.AND UP0, UPT, UR6, URZ, UPT ;  /* 0x0000003f0600728c */ /* 0x000fe4000bf05270 */
[----:B------:R-:W-:Y:S02]  /*12970*/  USHF.R.U64 UR6, UR5, UR23, UR10 ;  /* 0x0000001705067299 */ /* 0x000fe4000800120a */
[----:B------:R-:W-:Y:S02]  /*12980*/  ULOP3.LUT UR5, UR18, UR26, URZ, 0xc0, !UPT ;  /* 0x0000001a12057292 */ /* 0x000fe4000f8ec03f */
[----:B------:R-:W-:Y:S02]  /*12990*/  UIADD3 UR7, -UR6, URZ, URZ ;  /* 0x0000003f06077290 */ /* 0x000fe4000fffe13f */
[----:B------:R-:W-:Y:S02]  /*129a0*/  UIMAD UR6, UR25, UR6, UR5 ;  /* 0x00000006190672a4 */ /* 0x000fe4000f8e0205 */
[----:B------:R-:W-:-:S03]  /*129b0*/  UIMAD UR5, UR7, UR24, UR19 ;  /* 0x00000018070572a4 */ /* 0x000fc6000f8e0213 */
[----:B------:R-:W-:Y:S01]  /*129c0*/  ULDC UR7, c[0x0][0x610] ;  /* 0x0001840000077ab9 */ /* 0x000fe20000000800 */
[----:B------:R-:W-:Y:S02]  /*129d0*/  UIMAD UR5, UR5, UR20, UR17 ;  /* 0x00000014050572a4 */ /* 0x000fe4000f8e0211 */
[----:B------:R-:W-:-:S04]  /*129e0*/  UIMAD UR8, UR6, UR7, UR8 ;  /* 0x00000007060872a4 */ /* 0x000fc8000f8e0208 */
[----:B------:R-:W-:Y:S02]  /*129f0*/  USEL UR6, UR5, UR8, !UP0 ;  /* 0x0000000805067287 */ /* 0x000fe4000c000000 */
[----:B------:R-:W-:-:S04]  /*12a00*/  USEL UR8, UR8, UR5, !UP0 ;  /* 0x0000000508087287 */ /* 0x000fc8000c000000 */
[----:B------:R-:W-:Y:S02]  /*12a10*/  IMAD.U32 R2, RZ, RZ, UR6 ;  /* 0x00000006ff027e24 */ /* 0x000fe4000f8e00ff */
[----:B------:R-:W-:-:S07]  /*12a20*/  IMAD.U32 R3, RZ, RZ, UR8 ;  /* 0x00000008ff037e24 */ /* 0x000fce000f8e00ff */
.L_x_522:
[----:B------:R-:W-:-:S08]  /*12a30*/  NOP ;  /* 0x0000000000007918 */ /* 0x000fd00000000000 */
[----:B0-----:R-:W0:-:S00]  /*12a40*/  USETMAXREG.DEALLOC.CTAPOOL 0x18 ;  /* 0x00000018000079c8 */ /* 0x001e0000080e0500 */
[----:B------:R-:W-:-:S13]  /*12a50*/  ISETP.NE.AND P0, PT, RZ, UR9, PT ;  /* 0x00000009ff007c0c */ /* 0x000fda000bf05270 */
[----:B------:R-:W-:Y:S05]  /*12a60*/  @P0 EXIT ;  /* 0x000000000000094d */ /* 0x000fea0003800000 */
[----:B0-----:R-:W-:Y:S01]  /*12a70*/  LOP3.LUT P0, RZ, R0, 0xff, RZ, 0xc0, !PT ;  /* 0x000000ff00ff7812 */ /* 0x001fe2000780c0ff */
[----:B------:R-:W-:Y:S02]  /*12a80*/  IMAD.MOV.U32 R6, RZ, RZ, 0x1 ;  /* 0x00000001ff067424 */ /* 0x000fe400078e00ff */
[----:B------:R-:W-:-:S10]  /*12a90*/  IMAD.MOV.U32 R0, RZ, RZ, RZ ;  /* 0x000000ffff007224 */ /* 0x000fd400078e00ff */
[----:B------:R-:W-:Y:S05]  /*12aa0*/  @!P0 BRA `(.L_x_525) ;  /* 0x0000000c008c8947 */ /* 0x000fea0003800000 */
[----:B------:R-:W2:Y:S01]  /*12ab0*/  LDL R4, [R1+0x88] ;  /* 0x0000880001047983 */ /* 0x000ea20000100800 */
[----:B------:R-:W-:Y:S01]  /*12ac0*/  ULDC UR4, c[0x0][0x28c] ;  /* 0x0000a30000047ab9 */ /* 0x000fe20000000800 */
[----:B------:R-:W-:Y:S01]  /*12ad0*/  ULDC UR6, c[0x0][0x658] ;  /* 0x0001960000067ab9 */ /* 0x000fe20000000800 */
[----:B------:R-:W-:Y:S01]  /*12ae0*/  UMOV UR7, 0xffffffff ;  /* 0xffffffff00077882 */ /* 0x000fe20000000000 */
[----:B------:R-:W0:Y:S01]  /*12af0*/  S2R R7, SR_CgaCtaId ;  /* 0x0000000000077919 */ /* 0x000e220000008800 */
[----:B------:R-:W-:Y:S01]  /*12b00*/  ULDC UR5, c[0x0][0x600] ;  /* 0x0001800000057ab9 */ /* 0x000fe20000000800 */
[----:B------:R-:W-:Y:S01]  /*12b10*/  UMOV UR9, 0x1 ;  /* 0x0000000100097882 */ /* 0x000fe20000000000 */
[----:B------:R-:W-:Y:S01]  /*12b20*/  USHF.L.U32 UR7, UR7, UR6, URZ ;  /* 0x0000000607077299 */ /* 0x000fe2000800063f */
[----:B------:R-:W-:Y:S01]  /*12b30*/  IMAD.MOV.U32 R16, RZ, RZ, 0xf00 ;  /* 0x00000f00ff107424 */ /* 0x000fe200078e00ff */
[----:B------:R-:W-:Y:S01]  /*12b40*/  ULDC UR8, c[0x0][0xc] ;  /* 0x0000030000087ab9 */ /* 0x000fe20000000800 */
[----:B------:R-:W-:Y:S01]  /*12b50*/  BSSY B0, `(.L_x_525) ;  /* 0x00000d8000007945 */ /* 0x000fe20003800000 */
[----:B------:R-:W-:Y:S01]  /*12b60*/  IMAD.MOV.U32 R9, RZ, RZ, 0x1 ;  /* 0x00000001ff097424 */ /* 0x000fe200078e00ff */
[----:B------:R-:W-:Y:S01]  /*12b70*/  ULDC.64 UR24, c[0x0][0x198] ;  /* 0x0000660000187ab9 */ /* 0x000fe20000000a00 */
[----:B------:R-:W-:-:S02]  /*12b80*/  IMAD.MOV.U32 R6, RZ, RZ, 0x1 ;  /* 0x00000001ff067424 */ /* 0x000fc400078e00ff */
[----:B------:R-:W-:Y:S01]  /*12b90*/  IMAD.MOV.U32 R0, RZ, RZ, RZ ;  /* 0x000000ffff007224 */ /* 0x000fe200078e00ff */
[----:B0-----:R-:W-:-:S05]  /*12ba0*/  LOP3.LUT R7, R7, 0x1, RZ, 0xc0, !PT ;  /* 0x0000000107077812 */ /* 0x001fca00078ec0ff */
[----:B------:R-:W-:Y:S01]  /*12bb0*/  IMAD R16, R7, R16, 0x1c200 ;  /* 0x0001c20007107424 */ /* 0x000fe200078e0210 */
[----:B--2---:R-:W-:-:S13]  /*12bc0*/  R2UR UR10, R4 ;  /* 0x00000000040a72ca */ /* 0x004fda00000e0000 */
[----:B------:R-:W-:Y:S02]  /*12bd0*/  ULOP3.LUT UR26, UR10, 0x2, URZ, 0xfc, !UPT ;  /* 0x000000020a1a7892 */ /* 0x000fe4000f8efc3f */
[----:B------:R-:W-:Y:S02]  /*12be0*/  UIADD3 UR10, UR4, 0x1f, URZ ;  /* 0x0000001f040a7890 */ /* 0x000fe4000fffe03f */
[----:B------:R-:W-:Y:S02]  /*12bf0*/  UIADD3 UR4, UR5, -0x1, URZ ;  /* 0xffffffff05047890 */ /* 0x000fe4000fffe03f */
[----:B------:R-:W-:Y:S02]  /*12c00*/  USHF.R.S32.HI UR11, URZ, 0x1f, UR10 ;  /* 0x0000001f3f0b7899 */ /* 0x000fe4000801140a */
[----:B------:R-:W-:Y:S02]  /*12c10*/  USHF.L.U32 UR5, UR9, UR6, URZ ;  /* 0x0000000609057299 */ /* 0x000fe4000800063f */
[----:B------:R-:W-:Y:S01]  /*12c20*/  ULEA.HI UR11, UR11, UR10, URZ, 0x5 ;  /* 0x0000000a0b0b7291 */ /* 0x000fe2000f8f283f */
[----:B------:R-:W-:Y:S01]  /*12c30*/  ULDC UR9, c[0x0][0x10] ;  /* 0x0000040000097ab9 */ /* 0x000fe20000000800 */
[----:B------:R-:W-:-:S02]  /*12c40*/  ULOP3.LUT UR6, URZ, UR7, URZ, 0x33, !UPT ;  /* 0x000000073f067292 */ /* 0x000fc4000f8e333f */
[----:B------:R-:W-:Y:S01]  /*12c50*/  UIMAD.WIDE.U32 UR8, UR8, UR9, URZ ;  /* 0x00000009080872a5 */ /* 0x000fe2000f8e003f */
[----:B------:R-:W-:Y:S01]  /*12c60*/  ULDC UR7, c[0x0][0x14] ;  /* 0x0000050000077ab9 */ /* 0x000fe20000000800 */
[----:B------:R-:W-:Y:S02]  /*12c70*/  USHF.R.S32.HI UR19, URZ, 0x5, UR11 ;  /* 0x000000053f137899 */ /* 0x000fe4000801140b */
[----:B------:R-:W-:Y:S02]  /*12c80*/  UIMAD.WIDE.U32 UR22, UR8, UR7, URZ ;  /* 0x00000007081672a5 */ /* 0x000fe4000f8e003f */
[----:B------:R-:W-:Y:S02]  /*12c90*/  UIMAD UR13, UR9, UR7, URZ ;  /* 0x00000007090d72a4 */ /* 0x000fe4000f8e023f */
[----:B------:R-:W-:Y:S02]  /*12ca0*/  UIADD3 UR27, UR19, 0x1, URZ ;  /* 0x00000001131b7890 */ /* 0x000fe4000fffe03f */
[----:B------:R-:W-:-:S12]  /*12cb0*/  UIADD3 UR13, UR23, UR13, URZ ;  /* 0x0000000d170d7290 */ /* 0x000fd8000fffe03f */
.L_x_536:
[----:B------:R-:W-:-:S03]  /*12cc0*/  UMOV UR7, 0xffffffff ;  /* 0xffffffff00077882 */ /* 0x000fc60000000000 */
[----:B------:R-:W-:Y:S05]  /*12cd0*/  BRA.DIV UR7, `(.L_x_526) ;  /* 0x0000001607607947 */ /* 0x000fea000b800000 */
[----:B------:R-:W-:-:S13]  /*12ce0*/  ELECT P6, URZ, PT ;  /* 0x00000000003f782f */ /* 0x000fda00038c0000 */
.L_x_557:
[----:B------:R-:W0:Y:S01]  /*12cf0*/  LDC R4, c[0x0][0x28c] ;  /* 0x0000a300ff047b82 */ /* 0x000e220000000800 */
[----:B------:R-:W-:Y:S01]  /*12d00*/  BSSY B1, `(.L_x_527) ;  /* 0x000003b000017945 */ /* 0x000fe20003800000 */
[----:B0-----:R-:W-:-:S13]  /*12d10*/  ISETP.LT.OR P6, PT, R4, 0x1, !P6 ;  /* 0x000000010400780c */ /* 0x001fda00077c1670 */
[----:B------:R-:W-:Y:S05]  /*12d20*/  @P6 BRA `(.L_x_528) ;  /* 0x0000000000e06947 */ /* 0x000fea0003800000 */
[----:B------:R-:W-:Y:S02]  /*12d30*/  IMAD R4, R2, 0x2, R7 ;  /* 0x0000000202047824 */ /* 0x000fe400078e0207 */
[----:B------:R-:W-:Y:S02]  /*12d40*/  IMAD.SHL.U32 R2, R3, 0x100, RZ ;  /* 0x0000010003027824 */ /* 0x000fe400078e00ff */
[----:B------:R-:W-:Y:S02]  /*12d50*/  IMAD R3, R4, 0x78, RZ ;  /* 0x0000007804037824 */ /* 0x000fe400078e02ff */
[----:B------:R-:W-:Y:S02]  /*12d60*/  IMAD.MOV.U32 R12, RZ, RZ, RZ ;  /* 0x000000ffff0c7224 */ /* 0x000fe400078e00ff */
[----:B------:R-:W-:Y:S02]  /*12d70*/  IMAD.U32 R13, RZ, RZ, UR27 ;  /* 0x0000001bff0d7e24 */ /* 0x000fe4000f8e00ff */
[----:B------:R-:W-:-:S02]  /*12d80*/  IMAD.MOV.U32 R4, RZ, RZ, R6 ;  /* 0x000000ffff047224 */ /* 0x000fc400078e0006 */
[----:B------:R-:W-:-:S07]  /*12d90*/  IMAD.MOV.U32 R5, RZ, RZ, R0 ;  /* 0x000000ffff057224 */ /* 0x000fce00078e0000 */
.L_x_531:
[----:B------:R-:W0:Y:S01]  /*12da0*/  S2R R11, SR_CgaCtaId ;  /* 0x00000000000b7919 */ /* 0x000e220000008800 */
[----:B------:R-:W-:Y:S01]  /*12db0*/  MOV R8, 0x400 ;  /* 0x0000040000087802 */ /* 0x000fe20000000f00 */
[----:B------:R-:W1:Y:S03]  /*12dc0*/  S2R R15, SR_TID.X ;  /* 0x00000000000f7919 */ /* 0x000e660000002100 */
[----:B0-----:R-:W-:Y:S02]  /*12dd0*/  LEA R14, R11, R8, 0x18 ;  /* 0x000000080b0e7211 */ /* 0x001fe400078ec0ff */
[----:B------:R-:W-:Y:S02]  /*12de0*/  SHF.L.U32 R11, R4, 0x1f, RZ ;  /* 0x0000001f040b7819 */ /* 0x000fe400000006ff */
[----:B-1----:R-:W-:Y:S01]  /*12df0*/  LOP3.LUT P1, RZ, R15, 0x7f, RZ, 0xc0, !PT ;  /* 0x0000007f0fff7812 */ /* 0x002fe2000782c0ff */
[----:B------:R-:W-:-:S04]  /*12e00*/  IMAD R8, R5, 0x8, R14 ;  /* 0x0000000805087824 */ /* 0x000fc800078e020e */
[----:B------:R-:W0:Y:S02]  /*12e10*/  SYNCS.PHASECHK.TRANS64.TRYWAIT P0, [R8+URZ+0x70], R11 ;  /* 0x0000700b080075a7 */ /* 0x000e24000800017f */
[----:B0-----:R-:W-:Y:S06]  /*12e20*/  @!P0 BRA `(.L_x_529) ;  /* 0x00000014002c8947 */ /* 0x001fec0003800000 */
.L_x_558:
[----:B0-----:R-:W0:Y:S01]  /*12e30*/  @!P1 LDC R11, c[0x0][0x500] ;  /* 0x00014000ff0b9b82 */ /* 0x001e220000000800 */
[----:B------:R-:W-:-:S04]  /*12e40*/  UPRMT UR7, UR26, 0x9910, URZ ;  /* 0x000099101a077896 */ /* 0x000fc8000800003f */
[----:B------:R-:W-:-:S06]  /*12e50*/  UISETP.NE.AND UP0, UPT, UR7, 0x2, UPT ;  /* 0x000000020700788c */ /* 0x000fcc000bf05270 */
[----:B------:R-:W-:Y:S01]  /*12e60*/  PLOP3.LUT P0, PT, PT, PT, UP0, 0x80, 0x0 ;  /* 0x000000000000781c */ /* 0x000fe20003f0f008 */
[----:B0-----:R0:W-:-:S12]  /*12e70*/  @!P1 SYNCS.ARRIVE.TRANS64 RZ, [R8+URZ], R11 ;  /* 0x0000000b08ff99a7 */ /* 0x0011d8000800003f */
[----:B------:R-:W-:Y:S05]  /*12e80*/  @P0 BRA `(.L_x_530) ;  /* 0x0000000000040947 */ /* 0x000fea0003800000 */
[----:B------:R-:W-:Y:S01]  /*12e90*/  BPT.TRAP 0x1 ;  /* 0x000000040000795c */ /* 0x000fe20000300000 */
.L_x_530:
[----:B------:R-:W-:Y:S01]  /*12ea0*/  R2UR UR20, R14 ;  /* 0x000000000e1472ca */ /* 0x000fe200000e0000 */
[C---:B------:R-:W-:Y:S01]  /*12eb0*/  IMAD R14, R5.reuse, 0x2000, R14 ;  /* 0x00002000050e7824 */ /* 0x040fe200078e020e */
[----:B------:R-:W-:Y:S01]  /*12ec0*/  R2UR UR9, R8 ;  /* 0x00000000080972ca */ /* 0x000fe200000e0000 */
[----:B0-----:R-:W-:Y:S01]  /*12ed0*/  IMAD R8, R5, 0x1e00, R16 ;  /* 0x00001e0005087824 */ /* 0x001fe200078e0210 */
[----:B------:R-:W-:Y:S01]  /*12ee0*/  UIADD3 UR14, UP0, UR24, 0xf0, URZ ;  /* 0x000000f0180e7890 */ /* 0x000fe2000ff1e03f */
[----:B------:R-:W-:Y:S01]  /*12ef0*/  VIADD R13, R13, 0xffffffff ;  /* 0xffffffff0d0d7836 */ /* 0x000fe20000000000 */
[----:B------:R-:W-:Y:S01]  /*12f00*/  R2UR UR7, R14 ;  /* 0x000000000e0772ca */ /* 0x000fe200000e0000 */
[----:B------:R-:W-:Y:S01]  /*12f10*/  UIADD3 UR28, UP1, UR24, 0x1f0, URZ ;  /* 0x000001f0181c7890 */ /* 0x000fe2000ff3e03f */
[----:B------:R-:W-:Y:S01]  /*12f20*/  R2UR UR8, R8 ;  /* 0x00000000080872ca */ /* 0x000fe200000e0000 */
[----:B------:R-:W-:Y:S01]  /*12f30*/  UIADD3.X UR15, URZ, UR25, URZ, UP0, !UPT ;  /* 0x000000193f0f7290 */ /* 0x000fe200087fe43f */
[----:B------:R-:W-:Y:S01]  /*12f40*/  R2UR UR11, R2 ;  /* 0x00000000020b72ca */ /* 0x000fe200000e0000 */
[----:B------:R-:W-:Y:S01]  /*12f50*/  VIADD R5, R5, 0x1 ;  /* 0x0000000105057836 */ /* 0x000fe20000000000 */
[----:B------:R-:W-:Y:S01]  /*12f60*/  R2UR UR10, R12 ;  /* 0x000000000c0a72ca */ /* 0x000fe200000e0000 */
[----:B------:R-:W-:Y:S01]  /*12f70*/  UIADD3.X UR29, URZ, UR25, URZ, UP1, !UPT ;  /* 0x000000193f1d7290 */ /* 0x000fe20008ffe43f */
[----:B------:R-:W-:Y:S01]  /*12f80*/  R2UR UR12, R10 ;  /* 0x000000000a0c72ca */ /* 0x000fe200000e0000 */
[----:B------:R-:W-:Y:S01]  /*12f90*/  UMOV UR16, 0x0 ;  /* 0x0000000000107882 */ /* 0x000fe20000000000 */
[----:B------:R-:W-:Y:S01]  /*12fa0*/  R2UR UR21, R3 ;  /* 0x00000000031572ca */ /* 0x000fe200000e0000 */
[----:B------:R-:W-:Y:S01]  /*12fb0*/  UMOV UR17, 0x10000000 ;  /* 0x1000000000117882 */ /* 0x000fe20000000000 */
[----:B------:R-:W-:Y:S01]  /*12fc0*/  ISETP.GT.AND P1, PT, R13, 0x1, PT ;  /* 0x000000010d00780c */ /* 0x000fe20003f24270 */
[----:B------:R-:W-:Y:S01]  /*12fd0*/  UIADD3 UR18, UR7, 0x200, URZ ;  /* 0x0000020007127890 */ /* 0x000fe2000fffe03f */
[----:B------:R-:W-:Y:S01]  /*12fe0*/  ISETP.NE.AND P0, PT, R5, 0xe, PT ;  /* 0x0000000e0500780c */ /* 0x000fe20003f05270 */
[----:B------:R-:W-:Y:S01]  /*12ff0*/  UIADD3 UR7, UR20, UR8, URZ ;  /* 0x0000000814077290 */ /* 0x000fe2000fffe03f */
[----:B------:R-:W-:Y:S01]  /*13000*/  VIADD R12, R12, 0x20 ;  /* 0x000000200c0c7836 */ /* 0x000fe20000000000 */
[----:B------:R-:W-:Y:S01]  /*13010*/  UMOV UR30, 0x30000 ;  /* 0x00030000001e7882 */ /* 0x000fe20000000000 */
[----:B------:R-:W-:-:S02]  /*13020*/  SEL R11, RZ, 0x1, P0 ;  /* 0x00000001ff0b7807 */ /* 0x000fc40000000000 */
[----:B------:R-:W-:Y:S01]  /*13030*/  UMOV UR8, UR18 ;  /* 0x0000001200087c82 */ /* 0x000fe20008000000 */
[----:B------:R-:W-:Y:S01]  /*13040*/  SEL R5, R5, RZ, P0 ;  /* 0x000000ff05057207 */ /* 0x000fe20000000000 */
[----:B------:R0:W-:Y:S01]  /*13050*/  UTMALDG.3D [UR8], [UR14], desc[UR16] ;  /* 0x000010080e0075b4 */ /* 0x0001e20008011000 */
[----:B------:R-:W-:Y:S01]  /*13060*/  LOP3.LUT R4, R4, R11, RZ, 0x3c, !PT ;  /* 0x0000000b04047212 */ /* 0x000fe200078e3cff */
[----:B0-----:R-:W-:Y:S01]  /*13070*/  UMOV UR11, UR21 ;  /* 0x00000015000b7c82 */ /* 0x001fe20008000000 */
[----:B------:R-:W-:Y:S02]  /*13080*/  UMOV UR8, UR7 ;  /* 0x0000000700087c82 */ /* 0x000fe40008000000 */
[----:B------:R0:W-:Y:S02]  /*13090*/  UTMALDG.3D.MULTICAST [UR8], [UR28], UR30, desc[UR16] ;  /* 0x000010081c0073b4 */ /* 0x0001e4000801181e */
[----:B0-----:R-:W-:Y:S05]  /*130a0*/  @P1 BRA `(.L_x_531) ;  /* 0xfffffffc003c1947 */ /* 0x001fea000383ffff */
.L_x_528:
[----:B------:R-:W-:Y:S05]  /*130b0*/  BSYNC B1 ;  /* 0x0000000000017941 */ /* 0x000fea0003800000 */
.L_x_527:
[----:B------:R-:W2:Y:S01]  /*130c0*/  LDL.LU R17, [R1+0x90] ;  /* 0x0000900001117983 */ /* 0x000ea20000300800 */
[----:B------:R-:W-:Y:S01]  /*130d0*/  LOP3.LUT P0, RZ, R9, 0xff, RZ, 0xc0, !PT ;  /* 0x000000ff09ff7812 */ /* 0x000fe2000780c0ff */
[----:B------:R-:W-:Y:S01]  /*130e0*/  VIADD R0, R0, UR19 ;  /* 0x0000001300007c36 */ /* 0x000fe20008000000 */
[----:B------:R-:W-:Y:S01]  /*130f0*/  ULDC.64 UR8, c[0x0][0x650] ;  /* 0x0001940000087ab9 */ /* 0x000fe20000000a00 */
[----:B------:R-:W3:Y:S01]  /*13100*/  LDL.LU R14, [R1+0x94] ;  /* 0x00009400010e7983 */ /* 0x000ee20000300800 */
[----:B------:R-:W-:Y:S01]  /*13110*/  UISETP.GE.U32.AND UP0, UPT, UR19, 0xe, UPT ;  /* 0x0000000e1300788c */ /* 0x000fe2000bf06070 */
[----:B------:R-:W-:Y:S01]  /*13120*/  BSSY B1, `(.L_x_532) ;  /* 0x0000078000017945 */ /* 0x000fe20003800000 */
[----:B------:R-:W-:Y:S01]  /*13130*/  IMAD.MOV.U32 R10, RZ, RZ, -0x1 ;  /* 0xffffffffff0a7424 */ /* 0x000fe200078e00ff */
[----:B------:R-:W-:Y:S02]  /*13140*/  PRMT R4, RZ, 0x7610, R4 ;  /* 0x00007610ff047816 */ /* 0x000fe40000000004 */
[----:B------:R-:W-:-:S02]  /*13150*/  PRMT R9, RZ, 0x7610, R9 ;  /* 0x00007610ff097816 */ /* 0x000fc40000000009 */
[----:B------:R-:W-:Y:S02]  /*13160*/  PLOP3.LUT P1, PT, PT, PT, UP0, 0x80, 0x0 ;  /* 0x000000000000781c */ /* 0x000fe40003f2f008 */
[----:B------:R-:W0:Y:S01]  /*13170*/  @P0 S2R R3, SR_CgaCtaId ;  /* 0x0000000000030919 */ /* 0x000e220000008800 */
[----:B------:R-:W-:-:S04]  /*13180*/  @P0 MOV R2, 0x400 ;  /* 0x0000040000020802 */ /* 0x000fc80000000f00 */
[----:B0-----:R-:W-:Y:S01]  /*13190*/  @P0 LEA R2, R3, R2, 0x18 ;  /* 0x0000000203020211 */ /* 0x001fe200078ec0ff */
[----:B------:R-:W-:-:S03]  /*131a0*/  IMAD.U32 R3, RZ, RZ, UR19 ;  /* 0x00000013ff037e24 */ /* 0x000fc6000f8e00ff */
[----:B------:R0:W-:Y:S01]  /*131b0*/  @P0 SYNCS.ARRIVE.TRANS64.A1T0 RZ, [R2+URZ+0xf8], RZ ;  /* 0x0000f8ff02ff09a7 */ /* 0x0001e2000810003f */
[----:B------:R-:W-:-:S04]  /*131c0*/  ISETP.GT.U32.AND P0, PT, R0, 0xd, PT ;  /* 0x0000000d0000780c */ /* 0x000fc80003f04070 */
[----:B------:R-:W-:Y:S02]  /*131d0*/  ISETP.LT.U32.AND P0, PT, R3, 0xe, P0 ;  /* 0x0000000e0300780c */ /* 0x000fe40000701070 */
[----:B0-----:R-:W-:-:S05]  /*131e0*/  SHF.R.U32.HI R2, RZ, 0x1, R0 ;  /* 0x00000001ff027819 */ /* 0x001fca0000011600 */
[----:B------:R-:W-:-:S04]  /*131f0*/  IMAD.WIDE.U32 R2, R2, -0x6db6db6d, RZ ;  /* 0x9249249302027825 */ /* 0x000fc800078e00ff */
[----:B------:R-:W-:Y:S01]  /*13200*/  IMAD.MOV.U32 R2, RZ, RZ, -0x1 ;  /* 0xffffffffff027424 */ /* 0x000fe200078e00ff */
[----:B------:R-:W-:Y:S02]  /*13210*/  SHF.R.U32.HI R5, RZ, 0x2, R3 ;  /* 0x00000002ff057819 */ /* 0x000fe40000011603 */
[----:B------:R-:W-:-:S03]  /*13220*/  SEL R3, RZ, 0x1, !P0 ;  /* 0x00000001ff037807 */ /* 0x000fc60004000000 */
[----:B------:R-:W-:Y:S01]  /*13230*/  IMAD R0, R5, -0xe, R0 ;  /* 0xfffffff205007824 */ /* 0x000fe200078e0200 */
[----:B------:R-:W-:Y:S01]  /*13240*/  LOP3.LUT R6, R6, R3, RZ, 0x3c, !PT ;  /* 0x0000000306067212 */ /* 0x000fe200078e3cff */
[----:B------:R-:W-:-:S03]  /*13250*/  IMAD.MOV.U32 R3, RZ, RZ, -0x1 ;  /* 0xffffffffff037424 */ /* 0x000fc600078e00ff */
[----:B------:R-:W-:Y:S02]  /*13260*/  @P1 LOP3.LUT R6, R6, 0x1, R5, 0x78, !PT ;  /* 0x0000000106061812 */ /* 0x000fe400078e7805 */
[----:B---3--:R-:W-:-:S04]  /*13270*/  IADD3 R14, P0, R14, UR22, RZ ;  /* 0x000000160e0e7c10 */ /* 0x008fc8000ff1e0ff */
[----:B--2---:R-:W-:Y:S01]  /*13280*/  IADD3.X R17, R17, UR13, RZ, P0, !PT ;  /* 0x0000000d11117c10 */ /* 0x004fe200087fe4ff */
[----:B------:R0:W-:Y:S01]  /*13290*/  STL [R1+0x94], R14 ;  /* 0x0000940e01007387 */ /* 0x0001e20000100800 */
[----:B------:R-:W-:-:S03]  /*132a0*/  ISETP.GE.U32.AND P0, PT, R14, UR8, PT ;  /* 0x000000080e007c0c */ /* 0x000fc6000bf06070 */
[----:B------:R0:W-:Y:S01]  /*132b0*/  STL [R1+0x90], R17 ;  /* 0x0000901101007387 */ /* 0x0001e20000100800 */
[----:B------:R-:W-:-:S13]  /*132c0*/  ISETP.GE.U32.AND.EX P0, PT, R17, UR9, PT, P0 ;  /* 0x0000000911007c0c */ /* 0x000fda000bf06100 */
[----:B0-----:R-:W-:Y:S05]  /*132d0*/  @P0 BRA `(.L_x_533) ;  /* 0x0000000400700947 */ /* 0x001fea0003800000 */
[----:B------:R-:W2:Y:S01]  /*132e0*/  LDL R15, [R1+0xac] ;  /* 0x0000ac00010f7983 */ /* 0x000ea20000100800 */
[----:B------:R-:W0:Y:S01]  /*132f0*/  LDC R5, c[0x0][0x144] ;  /* 0x00005100ff057b82 */ /* 0x000e220000000800 */
[----:B------:R-:W-:Y:S01]  /*13300*/  ULDC.64 UR8, c[0x0][0x628] ;  /* 0x00018a0000087ab9 */ /* 0x000fe20000000a00 */
[----:B------:R-:W-:Y:S01]  /*13310*/  ULDC UR10, c[0x0][0x630] ;  /* 0x00018c00000a7ab9 */ /* 0x000fe20000000800 */
[----:B------:R-:W1:Y:S01]  /*13320*/  S2R R8, SR_CTAID.X ;  /* 0x0000000000087919 */ /* 0x000e620000002500 */
[----:B------:R-:W3:Y:S04]  /*13330*/  S2R R2, SR_CTAID.Y ;  /* 0x0000000000027919 */ /* 0x000ee80000002600 */
[----:B------:R-:W4:Y:S01]  /*13340*/  LDC R11, c[0x0][0x148] ;  /* 0x00005200ff0b7b82 */ /* 0x000f220000000800 */
[----:B-1----:R-:W-:-:S02]  /*13350*/  I2FP.F32.U32 R3, R8 ;  /* 0x0000000800037245 */ /* 0x002fc40000201000 */
[----:B---3--:R-:W-:Y:S02]  /*13360*/  I2FP.F32.U32 R4, R2 ;  /* 0x0000000200047245 */ /* 0x008fe40000201000 */
[----:B--2---:R-:W-:-:S13]  /*13370*/  R2UR UR7, R15 ;  /* 0x000000000f0772ca */ /* 0x004fda00000e0000 */
[----:B------:R-:W-:-:S03]  /*13380*/  UISETP.NE.AND UP0, UPT, UR7, URZ, UPT ;  /* 0x0000003f0700728c */ /* 0x000fc6000bf05270 */
[----:B------:R-:W-:Y:S02]  /*13390*/  ULDC UR7, c[0x0][0x150] ;  /* 0x0000540000077ab9 */ /* 0x000fe40000000800 */
[----:B------:R-:W-:Y:S01]  /*133a0*/  FMUL R3, R3, UR7 ;  /* 0x0000000703037c20 */ /* 0x000fe20008400000 */
[----:B------:R-:W-:Y:S01]  /*133b0*/  ULDC UR7, c[0x0][0x154] ;  /* 0x0000550000077ab9 */ /* 0x000fe20000000800 */
[----:B------:R-:W-:Y:S01]  /*133c0*/  PLOP3.LUT P0, PT, PT, PT, UP0, 0x80, 0x0 ;  /* 0x000000000000781c */ /* 0x000fe20003f0f008 */
[----:B------:R-:W-:-:S03]  /*133d0*/  FMUL R10, R4, UR7 ;  /* 0x00000007040a7c20 */ /* 0x000fc60008400000 */
[----:B------:R-:W1:Y:S08]  /*133e0*/  F2I.U32.TRUNC.NTZ R3, R3 ;  /* 0x0000000300037305 */ /* 0x000e70000020f000 */
[----:B------:R-:W2:Y:S01]  /*133f0*/  F2I.U32.TRUNC.NTZ R10, R10 ;  /* 0x0000000a000a7305 */ /* 0x000ea2000020f000 */
[----:B-1----:R-:W-:Y:S02]  /*13400*/  IMAD.MOV R4, RZ, RZ, -R3 ;  /* 0x000000ffff047224 */ /* 0x002fe400078e0a03 */
[----:B------:R-:W-:-:S02]  /*13410*/  IMAD.MOV.U32 R3, RZ, RZ, R17 ;  /* 0x000000ffff037224 */ /* 0x000fc400078e0011 */
[----:B0-----:R-:W-:Y:S02]  /*13420*/  IMAD R8, R5, R4, R8 ;  /* 0x0000000405087224 */ /* 0x001fe400078e0208 */
[----:B--2---:R-:W-:-:S04]  /*13430*/  IMAD.MOV R4, RZ, RZ, -R10 ;  /* 0x000000ffff047224 */ /* 0x004fc800078e0a0a */
[----:B----4-:R-:W-:Y:S01]  /*13440*/  @P0 IMAD R8, R11, R4, R2 ;  /* 0x000000040b080224 */ /* 0x010fe200078e0202 */
[----:B------:R-:W-:Y:S01]  /*13450*/  ISETP.NE.U32.AND P0, PT, RZ, UR8, PT ;  /* 0x00000008ff007c0c */ /* 0x000fe2000bf05070 */
[----:B------:R-:W-:-:S03]  /*13460*/  IMAD.MOV.U32 R2, RZ, RZ, R14 ;  /* 0x000000ffff027224 */ /* 0x000fc600078e000e */
[----:B------:R-:W-:-:S13]  /*13470*/  ISETP.NE.AND.EX P0, PT, RZ, UR9, PT, P0 ;  /* 0x00000009ff007c0c */ /* 0x000fda000bf05300 */
[----:B------:R-:W-:Y:S05]  /*13480*/  @!P0 BRA `(.L_x_534) ;  /* 0x0000000000288947 */ /* 0x000fea0003800000 */
[----:B------:R-:W-:Y:S02]  /*13490*/  ULDC UR7, c[0x0][0x634] ;  /* 0x00018d0000077ab9 */ /* 0x000fe40000000800 */
[----:B------:R-:W-:-:S05]  /*134a0*/  IADD3 R3, P0, R14, UR7, RZ ;  /* 0x000000070e037c10 */ /* 0x000fca000ff1e0ff */
[----:B------:R-:W-:-:S04]  /*134b0*/  IMAD.X R11, RZ, RZ, R17, P0 ;  /* 0x000000ffff0b7224 */ /* 0x000fc800000e0611 */
[----:B------:R-:W-:-:S04]  /*134c0*/  IMAD.WIDE.U32 R4, R11, UR8, RZ ;  /* 0x000000080b047c25 */ /* 0x000fc8000f8e00ff */
[----:B------:R-:W-:-:S04]  /*134d0*/  IMAD.WIDE.U32 R4, P0, R3, UR9, R4 ;  /* 0x0000000903047c25 */ /* 0x000fc8000f800004 */
[----:B------:R-:W-:-:S04]  /*134e0*/  IMAD.WIDE.U32 R2, R3, UR8, RZ ;  /* 0x0000000803027c25 */ /* 0x000fc8000f8e00ff */
[----:B------:R-:W-:Y:S01]  /*134f0*/  IMAD.MOV.U32 R2, RZ, RZ, R5 ;  /* 0x000000ffff027224 */ /* 0x000fe200078e0005 */
[----:B------:R-:W-:Y:S01]  /*13500*/  IADD3 RZ, P1, R3, R4, RZ ;  /* 0x0000000403ff7210 */ /* 0x000fe20007f3e0ff */
[----:B------:R-:W-:-:S04]  /*13510*/  IMAD.X R3, RZ, RZ, RZ, P0 ;  /* 0x000000ffff037224 */ /* 0x000fc800000e06ff */
[----:B------:R-:W-:-:S08]  /*13520*/  IMAD.WIDE.U32.X R2, R11, UR9, R2, P1 ;  /* 0x000000090b027c25 */ /* 0x000fd000088e0402 */
.L_x_534:
[--C-:B------:R-:W-:Y:S01]  /*13530*/  SHF.R.U64 R10, R2, UR10, R3.reuse ;  /* 0x0000000a020a7c19 */ /* 0x100fe20008001203 */
[----:B------:R-:W-:Y:S01]  /*13540*/  ULDC.64 UR8, c[0x0][0x620] ;  /* 0x0001880000087ab9 */ /* 0x000fe20000000a00 */
[----:B------:R-:W-:Y:S01]  /*13550*/  SHF.R.U32.HI R2, RZ, UR10, R3 ;  /* 0x0000000aff027c19 */ /* 0x000fe20008011603 */
[----:B------:R-:W-:Y:S01]  /*13560*/  IMAD.MOV.U32 R3, RZ, RZ, R17 ;  /* 0x000000ffff037224 */ /* 0x000fe200078e0011 */
[----:B------:R-:W-:Y:S01]  /*13570*/  IADD3 R11, P0, RZ, -R10, RZ ;  /* 0x8000000aff0b7210 */ /* 0x000fe20007f1e0ff */
[----:B------:R-:W-:-:S04]  /*13580*/  ULDC UR7, c[0x0][0x618] ;  /* 0x0001860000077ab9 */ /* 0x000fc80000000800 */
[----:B------:R-:W-:-:S04]  /*13590*/  IMAD.X R2, RZ, RZ, ~R2, P0 ;  /* 0x000000ffff027224 */ /* 0x000fc800000e0e02 */
[----:B------:R-:W-:-:S04]  /*135a0*/  IMAD R2, R2, UR8, RZ ;  /* 0x0000000802027c24 */ /* 0x000fc8000f8e02ff */
[----:B------:R-:W-:Y:S02]  /*135b0*/  IMAD R5, R11, UR9, R2 ;  /* 0x000000090b057c24 */ /* 0x000fe4000f8e0202 */
[----:B------:R-:W-:-:S04]  /*135c0*/  IMAD.MOV.U32 R2, RZ, RZ, R14 ;  /* 0x000000ffff027224 */ /* 0x000fc800078e000e */
[----:B------:R-:W-:Y:S01]  /*135d0*/  IMAD.WIDE.U32 R2, R11, UR8, R2 ;  /* 0x000000080b027c25 */ /* 0x000fe2000f8e0002 */
[----:B------:R-:W-:Y:S02]  /*135e0*/  ULDC.64 UR8, c[0x0][0x640] ;  /* 0x0001900000087ab9 */ /* 0x000fe40000000a00 */
[----:B------:R-:W-:Y:S01]  /*135f0*/  ISETP.NE.U32.AND P0, PT, RZ, UR8, PT ;  /* 0x00000008ff007c0c */ /* 0x000fe2000bf05070 */
[----:B------:R-:W-:-:S03]  /*13600*/  IMAD.IADD R3, R3, 0x1, R5 ;  /* 0x0000000103037824 */ /* 0x000fc600078e0205 */
[----:B------:R-:W-:Y:S02]  /*13610*/  ISETP.NE.AND.EX P0, PT, RZ, UR9, PT, P0 ;  /* 0x00000009ff007c0c */ /* 0x000fe4000bf05300 */
[--C-:B------:R-:W-:Y:S02]  /*13620*/  SHF.R.U64 R11, R2, UR7, R3.reuse ;  /* 0x00000007020b7c19 */ /* 0x100fe40008001203 */
[----:B------:R-:W-:Y:S01]  /*13630*/  SHF.R.U32.HI R2, RZ, UR7, R3 ;  /* 0x00000007ff027c19 */ /* 0x000fe20008011603 */
[----:B------:R-:W-:-:S03]  /*13640*/  ULDC UR7, c[0x0][0x608] ;  /* 0x0001820000077ab9 */ /* 0x000fc60000000800 */
[--C-:B------:R-:W-:Y:S02]  /*13650*/  SHF.R.U64 R12, R11, UR7, R2.reuse ;  /* 0x000000070b0c7c19 */ /* 0x100fe40008001202 */
[----:B------:R-:W-:Y:S01]  /*13660*/  SHF.R.U32.HI R3, RZ, UR7, R2 ;  /* 0x00000007ff037c19 */ /* 0x000fe20008011602 */
[----:B------:R-:W-:-:S03]  /*13670*/  ULDC UR7, c[0x0][0x658] ;  /* 0x0001960000077ab9 */ /* 0x000fc60000000800 */
[--C-:B------:R-:W-:Y:S02]  /*13680*/  SHF.R.U64 R13, R12, UR7, R3.reuse ;  /* 0x000000070c0d7c19 */ /* 0x100fe40008001203 */
[----:B------:R-:W-:-:S03]  /*13690*/  SHF.R.U32.HI R14, RZ, UR7, R3 ;  /* 0x00000007ff0e7c19 */ /* 0x000fc60008011603 */
[----:B------:R-:W-:Y:S02]  /*136a0*/  IMAD.MOV.U32 R2, RZ, RZ, R13 ;  /* 0x000000ffff027224 */ /* 0x000fe400078e000d */
[----:B------:R-:W-:Y:S01]  /*136b0*/  IMAD.MOV.U32 R3, RZ, RZ, R14 ;  /* 0x000000ffff037224 */ /* 0x000fe200078e000e */
[----:B------:R-:W-:Y:S06]  /*136c0*/  @!P0 BRA `(.L_x_535) ;  /* 0x0000000000288947 */ /* 0x000fec0003800000 */
        /* <DEDUP_REMOVED lines=10> */
.L_x_535:
[----:B------:R-:W-:Y:S01]  /*13770*/  R2UR UR7, R15 ;  /* 0x000000000f0772ca */ /* 0x000fe200000e0000 */
[----:B------:R-:W-:Y:S01]  /*13780*/  IMAD.MOV.U32 R4, RZ, RZ, 0x1 ;  /* 0x00000001ff047424 */ /* 0x000fe200078e00ff */
[----:B------:R-:W-:-:S11]  /*13790*/  LOP3.LUT R12, R12, UR6, RZ, 0xc0, !PT ;  /* 0x000000060c0c7c12 */ /* 0x000fd6000f8ec0ff */
[----:B------:R-:W-:-:S03]  /*137a0*/  UISETP.NE.AND UP0, UPT, UR7, URZ, UPT ;  /* 0x0000003f0700728c */ /* 0x000fc6000bf05270 */
[----:B------:R-:W-:Y:S02]  /*137b0*/  ULDC UR7, c[0x0][0x648] ;  /* 0x0001920000077ab9 */ /* 0x000fe40000000800 */
[----:B------:R-:W-:Y:S01]  /*137c0*/  SHF.R.U64 R3, R2, UR7, R3 ;  /* 0x0000000702037c19 */ /* 0x000fe20008001203 */
[----:B------:R-:W-:Y:S01]  /*137d0*/  ULDC UR7, c[0x0][0x638] ;  /* 0x00018e0000077ab9 */ /* 0x000fe20000000800 */
[----:B------:R-:W-:Y:S02]  /*137e0*/  PLOP3.LUT P0, PT, PT, PT, UP0, 0x40, 0x0 ;  /* 0x000000000000781c */ /* 0x000fe40003f0e808 */
[----:B------:R-:W-:Y:S01]  /*137f0*/  PLOP3.LUT P1, PT, PT, PT, UP0, 0x40, 0x0 ;  /* 0x000000000000781c */ /* 0x000fe20003f2e808 */
[----:B------:R-:W-:Y:S02]  /*13800*/  IMAD.MOV R2, RZ, RZ, -R3 ;  /* 0x000000ffff027224 */ /* 0x000fe400078e0a03 */
[----:B------:R-:W-:Y:S02]  /*13810*/  IMAD R5, R3, UR5, R12 ;  /* 0x0000000503057c24 */ /* 0x000fe4000f8e020c */
[----:B------:R-:W-:Y:S01]  /*13820*/  IMAD R13, R2, UR7, R13 ;  /* 0x00000007020d7c24 */ /* 0x000fe2000f8e020d */
[----:B------:R-:W-:Y:S01]  /*13830*/  ULDC UR7, c[0x0][0x610] ;  /* 0x0001840000077ab9 */ /* 0x000fe20000000800 */
[----:B------:R-:W-:Y:S01]  /*13840*/  LOP3.LUT R2, R11, UR4, RZ, 0xc0, !PT ;  /* 0x000000040b027c12 */ /* 0x000fe2000f8ec0ff */
[----:B------:R-:W-:Y:S01]  /*13850*/  IMAD R8, R5, UR7, R8 ;  /* 0x0000000705087c24 */ /* 0x000fe2000f8e0208 */
[----:B------:R-:W-:-:S03]  /*13860*/  ULDC UR7, c[0x0][0x600] ;  /* 0x0001800000077ab9 */ /* 0x000fc60000000800 */
[----:B------:R-:W-:-:S05]  /*13870*/  IMAD R13, R13, UR7, R2 ;  /* 0x000000070d0d7c24 */ /* 0x000fca000f8e0202 */
[----:B------:R-:W-:Y:S02]  /*13880*/  SEL R2, R13, R8, P0 ;  /* 0x000000080d027207 */ /* 0x000fe40000000000 */
[----:B------:R-:W-:-:S07]  /*13890*/  SEL R3, R8, R13, P1 ;  /* 0x0000000d08037207 */ /* 0x000fce0000800000 */
.L_x_533:
[----:B------:R-:W-:Y:S05]  /*138a0*/  BSYNC B1 ;  /* 0x0000000000017941 */ /* 0x000fea0003800000 */
.L_x_532:
[----:B------:R-:W-:-:S13]  /*138b0*/  LOP3.LUT P0, RZ, R4, 0xff, RZ, 0xc0, !PT ;  /* 0x000000ff04ff7812 */ /* 0x000fda000780c0ff */
[----:B------:R-:W-:Y:S05]  /*138c0*/  @P0 BRA `(.L_x_536) ;  /* 0xfffffff000fc0947 */ /* 0x000fea000383ffff */
[----:B------:R-:W-:Y:S05]  /*138d0*/  BSYNC B0 ;  /* 0x0000000000007941 */ /* 0x000fea0003800000 */
.L_x_525:
[----:B------:R-:W-:-:S03]  /*138e0*/  UMOV UR7, 0xffffffff ;  /* 0xffffffff00077882 */ /* 0x000fc60000000000 */
[----:B------:R-:W-:Y:S05]  /*138f0*/  BRA.DIV UR7, `(.L_x_537) ;  /* 0x0000000a078c7947 */ /* 0x000fea000b800000 */
[----:B------:R-:W-:-:S13]  /*13900*/  ELECT P6, URZ, PT ;  /* 0x00000000003f782f */ /* 0x000fda00038c0000 */
.L_x_561:
[----:B------:R-:W-:Y:S04]  /*13910*/  BSSY B0, `(.L_x_538) ;  /* 0x0000088000007945 */ /* 0x000fe80003800000 */
[----:B------:R-:W-:Y:S05]  /*13920*/  @!P6 BRA `(.L_x_539) ;  /* 0x000000080018e947 */ /* 0x000fea0003800000 */
[----:B------:R-:W2:Y:S02]  /*13930*/  LDL R2, [R1+0x88] ;  /* 0x0000880001027983 */ /* 0x000ea40000100800 */
[----:B--2---:R-:W-:-:S13]  /*13940*/  R2UR UR7, R2 ;  /* 0x00000000020772ca */ /* 0x004fda00000e0000 */
[----:B------:R-:W-:-:S04]  /*13950*/  ULOP3.LUT UR7, UR7, 0x2, URZ, 0xfc, !UPT ;  /* 0x0000000207077892 */ /* 0x000fc8000f8efc3f */
[----:B------:R-:W-:-:S06]  /*13960*/  UISETP.NE.AND UP0, UPT, UR7, 0x3, UPT ;  /* 0x000000030700788c */ /* 0x000fcc000bf05270 */
[----:B------:R-:W-:-:S13]  /*13970*/  PLOP3.LUT P0, PT, PT, PT, UP0, 0x80, 0x0 ;  /* 0x000000000000781c */ /* 0x000fda0003f0f008 */
[----:B------:R-:W-:Y:S05]  /*13980*/  @!P0 BRA `(.L_x_540) ;  /* 0x0000000000048947 */ /* 0x000fea0003800000 */
[----:B------:R-:W-:Y:S01]  /*13990*/  BPT.TRAP 0x1 ;  /* 0x000000040000795c */ /* 0x000fe20000300000 */
.L_x_540:
[----:B------:R-:W0:Y:S01]  /*139a0*/  S2R R3, SR_CgaCtaId ;  /* 0x0000000000037919 */ /* 0x000e220000008800 */
[----:B------:R-:W-:-:S04]  /*139b0*/  MOV R2, 0x400 ;  /* 0x0000040000027802 */ /* 0x000fc80000000f00 */
[----:B0-----:R-:W-:Y:S02]  /*139c0*/  LEA R3, R3, R2, 0x18 ;  /* 0x0000000203037211 */ /* 0x001fe400078ec0ff */
[----:B------:R-:W-:-:S03]  /*139d0*/  SHF.L.U32 R2, R6, 0x1f, RZ ;  /* 0x0000001f06027819 */ /* 0x000fc600000006ff */
[----:B------:R-:W-:-:S04]  /*139e0*/  VIADD R3, R3, 0x70 ;  /* 0x0000007003037836 */ /* 0x000fc80000000000 */
[----:B------:R-:W-:-:S04]  /*139f0*/  IMAD R5, R0, 0x8, R3 ;  /* 0x0000000800057824 */ /* 0x000fc800078e0203 */
[----:B------:R-:W0:Y:S02]  /*13a00*/  SYNCS.PHASECHK.TRANS64.TRYWAIT P0, [R5+URZ], R2 ;  /* 0x00000002050075a7 */ /* 0x000e24000800017f */
[----:B0-----:R-:W-:Y:S05]  /*13a10*/  @!P0 BRA `(.L_x_541) ;  /* 0x0000000800648947 */ /* 0x001fea0003800000 */
.L_x_562:
[----:B------:R-:W-:-:S05]  /*13a20*/  VIADD R0, R0, 0x1 ;  /* 0x0000000100007836 */ /* 0x000fca0000000000 */
[----:B------:R-:W-:-:S04]  /*13a30*/  ISETP.NE.AND P0, PT, R0, 0xe, PT ;  /* 0x0000000e0000780c */ /* 0x000fc80003f05270 */
[----:B0-----:R-:W-:Y:S02]  /*13a40*/  SEL R5, RZ, 0x1, P0 ;  /* 0x00000001ff057807 */ /* 0x001fe40000000000 */
[----:B------:R-:W-:Y:S02]  /*13a50*/  SEL R2, R0, RZ, P0 ;  /* 0x000000ff00027207 */ /* 0x000fe40000000000 */
[----:B------:R-:W-:-:S03]  /*13a60*/  LOP3.LUT R5, R6, R5, RZ, 0x3c, !PT ;  /* 0x0000000506057212 */ /* 0x000fc600078e3cff */
[----:B------:R-:W-:Y:S01]  /*13a70*/  IMAD R7, R2, 0x8, R3 ;  /* 0x0000000802077824 */ /* 0x000fe200078e0203 */
[----:B------:R-:W-:-:S04]  /*13a80*/  SHF.L.U32 R0, R5, 0x1f, RZ ;  /* 0x0000001f05007819 */ /* 0x000fc800000006ff */
[----:B------:R-:W0:Y:S02]  /*13a90*/  SYNCS.PHASECHK.TRANS64.TRYWAIT P0, [R7+URZ], R0 ;  /* 0x00000000070075a7 */ /* 0x000e24000800017f */
[----:B0-----:R-:W-:Y:S05]  /*13aa0*/  @!P0 BRA `(.L_x_542) ;  /* 0x0000000800548947 */ /* 0x001fea0003800000 */
.L_x_563:
[----:B0-----:R-:W-:-:S05]  /*13ab0*/  VIADD R0, R2, 0x1 ;  /* 0x0000000102007836 */ /* 0x001fca0000000000 */
[----:B------:R-:W-:-:S04]  /*13ac0*/  ISETP.NE.AND P0, PT, R0, 0xe, PT ;  /* 0x0000000e0000780c */ /* 0x000fc80003f05270 */
[----:B------:R-:W-:Y:S02]  /*13ad0*/  SEL R2, RZ, 0x1, P0 ;  /* 0x00000001ff027807 */ /* 0x000fe40000000000 */
[----:B------:R-:W-:Y:S02]  /*13ae0*/  SEL R4, R0, RZ, P0 ;  /* 0x000000ff00047207 */ /* 0x000fe40000000000 */
[----:B------:R-:W-:-:S03]  /*13af0*/  LOP3.LUT R5, R5, R2, RZ, 0x3c, !PT ;  /* 0x0000000205057212 */ /* 0x000fc600078e3cff */
[----:B------:R-:W-:Y:S01]  /*13b00*/  IMAD R7, R4, 0x8, R3 ;  /* 0x0000000804077824 */ /* 0x000fe200078e0203 */
[----:B------:R-:W-:-:S04]  /*13b10*/  SHF.L.U32 R0, R5, 0x1f, RZ ;  /* 0x0000001f05007819 */ /* 0x000fc800000006ff */
[----:B------:R-:W0:Y:S02]  /*13b20*/  SYNCS.PHASECHK.TRANS64.TRYWAIT P0, [R7+URZ], R0 ;  /* 0x00000000070075a7 */ /* 0x000e24000800017f */
[----:B0-----:R-:W-:Y:S05]  /*13b30*/  @!P0 BRA `(.L_x_543) ;  /* 0x0000000800448947 */ /* 0x001fea0003800000 */
.L_x_564:
        /* <DEDUP_REMOVED lines=9> */
.L_x_565:
        /* <DEDUP_REMOVED lines=9> */
.L_x_566:
        /* <DEDUP_REMOVED lines=9> */
.L_x_567:
        /* <DEDUP_REMOVED lines=9> */
.L_x_568:
        /* <DEDUP_REMOVED lines=9> */
.L_x_569:
        /* <DEDUP_REMOVED lines=9> */
.L_x_570:
        /* <DEDUP_REMOVED lines=9> */
.L_x_571:
        /* <DEDUP_REMOVED lines=9> */
.L_x_572:
        /* <DEDUP_REMOVED lines=9> */
.L_x_573:
        /* <DEDUP_REMOVED lines=9> */
.L_x_574:
[----:B0-----:R-:W-:-:S05]  /*140e0*/  VIADD R0, R4, 0x1 ;  /* 0x0000000104007836 */ /* 0x001fca0000000000 */
[----:B------:R-:W-:-:S04]  /*140f0*/  ISETP.NE.AND P0, PT, R0, 0xe, PT ;  /* 0x0000000e0000780c */ /* 0x000fc80003f05270 */
[----:B------:R-:W-:Y:S02]  /*14100*/  SEL R2, RZ, 0x1, P0 ;  /* 0x00000001ff027807 */ /* 0x000fe40000000000 */
[----:B------:R-:W-:Y:S02]  /*14110*/  SEL R0, R0, RZ, P0 ;  /* 0x000000ff00007207 */ /* 0x000fe40000000000 */
[----:B------:R-:W-:-:S03]  /*14120*/  LOP3.LUT R2, R5, R2, RZ, 0x3c, !PT ;  /* 0x0000000205027212 */ /* 0x000fc600078e3cff */
[----:B------:R-:W-:Y:S01]  /*14130*/  IMAD R3, R0, 0x8, R3 ;  /* 0x0000000800037824 */ /* 0x000fe200078e0203 */
[----:B------:R-:W-:-:S07]  /*14140*/  SHF.L.U32 R0, R2, 0x1f, RZ ;  /* 0x0000001f02007819 */ /* 0x000fce00000006ff */
.L_x_554:
[----:B0-----:R0:W1:Y:S02]  /*14150*/  SYNCS.PHASECHK.TRANS64.TRYWAIT P0, [R3+URZ], R0 ;  /* 0x00000000030075a7 */ /* 0x001064000800017f */
[----:B-1----:R-:W-:Y:S05]  /*14160*/  @!P0 NANOSLEEP.SYNCS 0x989680 ;  /* 0x009896800000895d */ /* 0x002fea0003900000 */
[----:B------:R-:W1:Y:S02]  /*14170*/  @!P0 SYNCS.PHASECHK.TRANS64 P0, [R3+URZ], R0 ;  /* 0x00000000030085a7 */ /* 0x000e64000800007f */
[----:B-1----:R-:W-:Y:S05]  /*14180*/  @!P0 BRA `(.L_x_554) ;  /* 0xfffffffc00f08947 */ /* 0x002fea000383ffff */
.L_x_539:
[----:B------:R-:W-:Y:S05]  /*14190*/  BSYNC B0 ;  /* 0x0000000000007941 */ /* 0x000fea0003800000 */
.L_x_538:
[----:B------:R-:W-:Y:S05]  /*141a0*/  EXIT ;  /* 0x000000000000794d */ /* 0x000fea0003800000 */
.L_x_22:
[----:B--2---:R2:W3:Y:S02]  /*141b0*/  SYNCS.PHASECHK.TRANS64.TRYWAIT P1, [R3+URZ], R0 ;  /* 0x00000000030075a7 */ /* 0x0044e4000802017f */
[----:B---3--:R-:W-:Y:S05]  /*141c0*/  @!P1 NANOSLEEP.SYNCS 0x989680 ;  /* 0x009896800000995d */ /* 0x008fea0003900000 */
[----:B------:R-:W3:Y:S02]  /*141d0*/  @!P1 SYNCS.PHASECHK.TRANS64 P1, [R3+URZ], R0 ;  /* 0x00000000030095a7 */ /* 0x000ee4000802007f */
[----:B---3--:R-:W-:Y:S05]  /*141e0*/  @!P1 BRA `(.L_x_22) ;  /* 0xfffffffc00f09947 */ /* 0x008fea000383ffff */
[----:B------:R-:W-:Y:S05]  /*141f0*/  BRA `(.L_x_21) ;  /* 0xfffffed800147947 */ /* 0x000fea000383ffff */
.L_x_27:
[----:B0-----:R-:W-:-:S04]  /*14200*/  IMAD.U32 R6, RZ, RZ, UR4 ;  /* 0x00000004ff067e24 */ /* 0x001fc8000f8e00ff */
[----:B------:R0:W2:Y:S03]  /*14210*/  SYNCS.PHASECHK.TRANS64.TRYWAIT P1, [R6+URZ], R3 ;  /* 0x00000003060075a7 */ /* 0x0000a6000802017f */
[----:B--2---:R-:W-:Y:S05]  /*14220*/  @!P1 NANOSLEEP.SYNCS 0x989680 ;  /* 0x009896800000995d */ /* 0x004fea0003900000 */
[----:B------:R-:W2:Y:S02]  /*14230*/  @!P1 SYNCS.PHASECHK.TRANS64 P1, [R6+URZ], R3 ;  /* 0x00000003060095a7 */ /* 0x000ea4000802007f */
[----:B--2---:R-:W-:Y:S05]  /*14240*/  @!P1 BRA `(.L_x_27) ;  /* 0xfffffffc00ec9947 */ /* 0x004fea000383ffff */
[----:B------:R-:W-:Y:S05]  /*14250*/  BRA `(.L_x_26) ;  /* 0xfffffee400e47947 */ /* 0x000fea000383ffff */
.L_x_526:
[----:B------:R-:W-:Y:S01]  /*14260*/  BSSY B1, `(.L_x_555) ;  /* 0x0000006000017945 */ /* 0x000fe20003800000 */
[----:B------:R-:W-:-:S07]  /*14270*/  IMAD.MOV.U32 R15, RZ, RZ, -0x1 ;  /* 0xffffffffff0f7424 */ /* 0x000fce00078e00ff */
[----:B------:R-:W-:Y:S05]  /*14280*/  WARPSYNC.COLLECTIVE R15, `(.L_x_556) ;  /* 0x000000000f0c7348 */ /* 0x000fea0003c00000 */
[----:B------:R-:W-:Y:S02]  /*14290*/  ELECT P6, UR62, PT ;  /* 0x00000000003e782f */ /* 0x000fe400038c0000 */
[----:B------:R-:W-:Y:S01]  /*142a0*/  MOV R14, UR62 ;  /* 0x0000003e000e7c02 */ /* 0x000fe20008000f00 */
[----:B------:R-:W-:Y:S10]  /*142b0*/  ENDCOLLECTIVE ;  /* 0x000000000000791b */ /* 0x000ff40003800000 */
.L_x_556:
[----:B------:R-:W-:Y:S05]  /*142c0*/  BSYNC B1 ;  /* 0x0000000000017941 */ /* 0x000fea0003800000 */
.L_x_555:
[----:B------:R-:W-:Y:S05]  /*142d0*/  BRA `(.L_x_557) ;  /* 0xffffffe800847947 */ /* 0x000fea000383ffff */
.L_x_529:
[----:B0-----:R0:W1:Y:S02]  /*142e0*/  SYNCS.PHASECHK.TRANS64.TRYWAIT P0, [R8+URZ+0x70], R11 ;  /* 0x0000700b080075a7 */ /* 0x001064000800017f */
[----:B-1----:R-:W-:Y:S05]  /*142f0*/  @!P0 NANOSLEEP.SYNCS 0x989680 ;  /* 0x009896800000895d */ /* 0x002fea0003900000 */
[----:B------:R-:W1:Y:S02]  /*14300*/  @!P0 SYNCS.PHASECHK.TRANS64 P0, [R8+URZ+0x70], R11 ;  /* 0x0000700b080085a7 */ /* 0x000e64000800007f */
[----:B-1----:R-:W-:Y:S05]  /*14310*/  @!P0 BRA `(.L_x_529) ;  /* 0xfffffffc00f08947 */ /* 0x002fea000383ffff */
[----:B------:R-:W-:Y:S05]  /*14320*/  BRA `(.L_x_558) ;  /* 0xffffffe800c07947 */ /* 0x000fea000383ffff */
.L_x_537:
[----:B------:R-:W-:Y:S01]  /*14330*/  BSSY B0, `(.L_x_559) ;  /* 0x0000006000007945 */ /* 0x000fe20003800000 */
[----:B------:R-:W-:-:S07]  /*14340*/  IMAD.MOV.U32 R15, RZ, RZ, -0x1 ;  /* 0xffffffffff0f7424 */ /* 0x000fce00078e00ff */
[----:B------:R-:W-:Y:S05]  /*14350*/  WARPSYNC.COLLECTIVE R15, `(.L_x_560) ;  /* 0x000000000f0c7348 */ /* 0x000fea0003c00000 */
[----:B------:R-:W-:Y:S02]  /*14360*/  ELECT P6, UR62, PT ;  /* 0x00000000003e782f */ /* 0x000fe400038c0000 */
[----:B------:R-:W-:Y:S01]  /*14370*/  MOV R14, UR62 ;  /* 0x0000003e000e7c02 */ /* 0x000fe20008000f00 */
[----:B------:R-:W-:Y:S10]  /*14380*/  ENDCOLLECTIVE ;  /* 0x000000000000791b */ /* 0x000ff40003800000 */
.L_x_560:
[----:B------:R-:W-:Y:S05]  /*14390*/  BSYNC B0 ;  /* 0x0000000000007941 */ /* 0x000fea0003800000 */
.L_x_559:
[----:B------:R-:W-:Y:S05]  /*143a0*/  BRA `(.L_x_561) ;  /* 0xfffffff400587947 */ /* 0x000fea000383ffff */
.L_x_541:
[----:B0-----:R0:W1:Y:S02]  /*143b0*/  SYNCS.PHASECHK.TRANS64.TRYWAIT P0, [R5+URZ], R2 ;  /* 0x00000002050075a7 */ /* 0x001064000800017f */
[----:B-1----:R-:W-:Y:S05]  /*143c0*/  @!P0 NANOSLEEP.SYNCS 0x989680 ;  /* 0x009896800000895d */ /* 0x002fea0003900000 */
[----:B------:R-:W1:Y:S02]  /*143d0*/  @!P0 SYNCS.PHASECHK.TRANS64 P0, [R5+URZ], R2 ;  /* 0x00000002050085a7 */ /* 0x000e64000800007f */
[----:B-1----:R-:W-:Y:S05]  /*143e0*/  @!P0 BRA `(.L_x_541) ;  /* 0xfffffffc00f08947 */ /* 0x002fea000383ffff */
[----:B------:R-:W-:Y:S05]  /*143f0*/  BRA `(.L_x_562) ;  /* 0xfffffff400887947 */ /* 0x000fea000383ffff */
.L_x_542:
[----:B0-----:R0:W1:Y:S02]  /*14400*/  SYNCS.PHASECHK.TRANS64.TRYWAIT P0, [R7+URZ], R0 ;  /* 0x00000000070075a7 */ /* 0x001064000800017f */
[----:B-1----:R-:W-:Y:S05]  /*14410*/  @!P0 NANOSLEEP.SYNCS 0x989680 ;  /* 0x009896800000895d */ /* 0x002fea0003900000 */
[----:B------:R-:W1:Y:S02]  /*14420*/  @!P0 SYNCS.PHASECHK.TRANS64 P0, [R7+URZ], R0 ;  /* 0x00000000070085a7 */ /* 0x000e64000800007f */
[----:B-1----:R-:W-:Y:S05]  /*14430*/  @!P0 BRA `(.L_x_542) ;  /* 0xfffffffc00f08947 */ /* 0x002fea000383ffff */
[----:B------:R-:W-:Y:S05]  /*14440*/  BRA `(.L_x_563) ;  /* 0xfffffff400987947 */ /* 0x000fea000383ffff */
.L_x_543:
[----:B0-----:R0:W1:Y:S02]  /*14450*/  SYNCS.PHASECHK.TRANS64.TRYWAIT P0, [R7+URZ], R0 ;  /* 0x00000000070075a7 */ /* 0x001064000800017f */
[----:B-1----:R-:W-:Y:S05]  /*14460*/  @!P0 NANOSLEEP.SYNCS 0x989680 ;  /* 0x009896800000895d */ /* 0x002fea0003900000 */
[----:B------:R-:W1:Y:S02]  /*14470*/  @!P0 SYNCS.PHASECHK.TRANS64 P0, [R7+URZ], R0 ;  /* 0x00000000070085a7 */ /* 0x000e64000800007f */
[----:B-1----:R-:W-:Y:S05]  /*14480*/  @!P0 BRA `(.L_x_543) ;  /* 0xfffffffc00f08947 */ /* 0x002fea000383ffff */
[----:B------:R-:W-:Y:S05]  /*14490*/  BRA `(.L_x_564) ;  /* 0xfffffff400a87947 */ /* 0x000fea000383ffff */
.L_x_544:
[----:B0-----:R0:W1:Y:S02]  /*144a0*/  SYNCS.PHASECHK.TRANS64.TRYWAIT P0, [R7+URZ], R0 ;  /* 0x00000000070075a7 */ /* 0x001064000800017f */
[----:B-1----:R-:W-:Y:S05]  /*144b0*/  @!P0 NANOSLEEP.SYNCS 0x989680 ;  /* 0x009896800000895d */ /* 0x002fea0003900000 */
[----:B------:R-:W1:Y:S02]  /*144c0*/  @!P0 SYNCS.PHASECHK.TRANS64 P0, [R7+URZ], R0 ;  /* 0x00000000070085a7 */ /* 0x000e64000800007f */
[----:B-1----:R-:W-:Y:S05]  /*144d0*/  @!P0 BRA `(.L_x_544) ;  /* 0xfffffffc00f08947 */ /* 0x002fea000383ffff */
[----:B------:R-:W-:Y:S05]  /*144e0*/  BRA `(.L_x_565) ;  /* 0xfffffff400b87947 */ /* 0x000fea000383ffff */
.L_x_545:
[----:B0-----:R0:W1:Y:S02]  /*144f0*/  SYNCS.PHASECHK.TRANS64.TRYWAIT P0, [R7+URZ], R0 ;  /* 0x00000000070075a7 */ /* 0x001064000800017f */
[----:B-1----:R-:W-:Y:S05]  /*14500*/  @!P0 NANOSLEEP.SYNCS 0x989680 ;  /* 0x009896800000895d */ /* 0x002fea0003900000 */
[----:B------:R-:W1:Y:S02]  /*14510*/  @!P0 SYNCS.PHASECHK.TRANS64 P0, [R7+URZ], R0 ;  /* 0x00000000070085a7 */ /* 0x000e64000800007f */
[----:B-1----:R-:W-:Y:S05]  /*14520*/  @!P0 BRA `(.L_x_545) ;  /* 0xfffffffc00f08947 */ /* 0x002fea000383ffff */
[----:B------:R-:W-:Y:S05]  /*14530*/  BRA `(.L_x_566) ;  /* 0xfffffff400c87947 */ /* 0x000fea000383ffff */
.L_x_546:
[----:B0-----:R0:W1:Y:S02]  /*14540*/  SYNCS.PHASECHK.TRANS64.TRYWAIT P0, [R7+URZ], R0 ;  /* 0x00000000070075a7 */ /* 0x001064000800017f */
[----:B-1----:R-:W-:Y:S05]  /*14550*/  @!P0 NANOSLEEP.SYNCS 0x989680 ;  /* 0x009896800000895d */ /* 0x002fea0003900000 */
[----:B------:R-:W1:Y:S02]  /*14560*/  @!P0 SYNCS.PHASECHK.TRANS64 P0, [R7+URZ], R0 ;  /* 0x00000000070085a7 */ /* 0x000e64000800007f */
[----:B-1----:R-:W-:Y:S05]  /*14570*/  @!P0 BRA `(.L_x_546) ;  /* 0xfffffffc00f08947 */ /* 0x002fea000383ffff */
[----:B------:R-:W-:Y:S05]  /*14580*/  BRA `(.L_x_567) ;  /* 0xfffffff400d87947 */ /* 0x000fea000383ffff */
.L_x_547:
[----:B0-----:R0:W1:Y:S02]  /*14590*/  SYNCS.PHASECHK.TRANS64.TRYWAIT P0, [R7+URZ], R0 ;  /* 0x00000000070075a7 */ /* 0x001064000800017f */
[----:B-1----:R-:W-:Y:S05]  /*145a0*/  @!P0 NANOSLEEP.SYNCS 0x989680 ;  /* 0x009896800000895d */ /* 0x002fea0003900000 */
[----:B------:R-:W1:Y:S02]  /*145b0*/  @!P0 SYNCS.PHASECHK.TRANS64 P0, [R7+URZ], R0 ;  /* 0x00000000070085a7 */ /* 0x000e64000800007f */
[----:B-1----:R-:W-:Y:S05]  /*145c0*/  @!P0 BRA `(.L_x_547) ;  /* 0xfffffffc00f08947 */ /* 0x002fea000383ffff */
[----:B------:R-:W-:Y:S05]  /*145d0*/  BRA `(.L_x_568) ;  /* 0xfffffff400e87947 */ /* 0x000fea000383ffff */
.L_x_548:
[----:B0-----:R0:W1:Y:S02]  /*145e0*/  SYNCS.PHASECHK.TRANS64.TRYWAIT P0, [R7+URZ], R0 ;  /* 0x00000000070075a7 */ /* 0x001064000800017f */
[----:B-1----:R-:W-:Y:S05]  /*145f0*/  @!P0 NANOSLEEP.SYNCS 0x989680 ;  /* 0x009896800000895d */ /* 0x002fea0003900000 */
[----:B------:R-:W1:Y:S02]  /*14600*/  @!P0 SYNCS.PHASECHK.TRANS64 P0, [R7+URZ], R0 ;  /* 0x00000000070085a7 */ /* 0x000e64000800007f */
[----:B-1----:R-:W-:Y:S05]  /*14610*/  @!P0 BRA `(.L_x_548) ;  /* 0xfffffffc00f08947 */ /* 0x002fea000383ffff */
[----:B------:R-:W-:Y:S05]  /*14620*/  BRA `(.L_x_569) ;  /* 0xfffffff400f87947 */ /* 0x000fea000383ffff */
.L_x_549:
[----:B0-----:R0:W1:Y:S02]  /*14630*/  SYNCS.PHASECHK.TRANS64.TRYWAIT P0, [R7+URZ], R0 ;  /* 0x00000000070075a7 */ /* 0x001064000800017f */
[----:B-1----:R-:W-:Y:S05]  /*14640*/  @!P0 NANOSLEEP.SYNCS 0x989680 ;  /* 0x009896800000895d */ /* 0x002fea0003900000 */
[----:B------:R-:W1:Y:S02]  /*14650*/  @!P0 SYNCS.PHASECHK.TRANS64 P0, [R7+URZ], R0 ;  /* 0x00000000070085a7 */ /* 0x000e64000800007f */
[----:B-1----:R-:W-:Y:S05]  /*14660*/  @!P0 BRA `(.L_x_549) ;  /* 0xfffffffc00f08947 */ /* 0x002fea000383ffff */
[----:B------:R-:W-:Y:S05]  /*14670*/  BRA `(.L_x_570) ;  /* 0xfffffff800087947 */ /* 0x000fea000383ffff */
.L_x_550:
[----:B0-----:R0:W1:Y:S02]  /*14680*/  SYNCS.PHASECHK.TRANS64.TRYWAIT P0, [R7+URZ], R0 ;  /* 0x00000000070075a7 */ /* 0x001064000800017f */
[----:B-1----:R-:W-:Y:S05]  /*14690*/  @!P0 NANOSLEEP.SYNCS 0x989680 ;  /* 0x009896800000895d */ /* 0x002fea0003900000 */
[----:B------:R-:W1:Y:S02]  /*146a0*/  @!P0 SYNCS.PHASECHK.TRANS64 P0, [R7+URZ], R0 ;  /* 0x00000000070085a7 */ /* 0x000e64000800007f */
[----:B-1----:R-:W-:Y:S05]  /*146b0*/  @!P0 BRA `(.L_x_550) ;  /* 0xfffffffc00f08947 */ /* 0x002fea000383ffff */
[----:B------:R-:W-:Y:S05]  /*146c0*/  BRA `(.L_x_571) ;  /* 0xfffffff800187947 */ /* 0x000fea000383ffff */
.L_x_551:
[----:B0-----:R0:W1:Y:S02]  /*146d0*/  SYNCS.PHASECHK.TRANS64.TRYWAIT P0, [R7+URZ], R0 ;  /* 0x00000000070075a7 */ /* 0x001064000800017f */
[----:B-1----:R-:W-:Y:S05]  /*146e0*/  @!P0 NANOSLEEP.SYNCS 0x989680 ;  /* 0x009896800000895d */ /* 0x002fea0003900000 */
[----:B------:R-:W1:Y:S02]  /*146f0*/  @!P0 SYNCS.PHASECHK.TRANS64 P0, [R7+URZ], R0 ;  /* 0x00000000070085a7 */ /* 0x000e64000800007f */
[----:B-1----:R-:W-:Y:S05]  /*14700*/  @!P0 BRA `(.L_x_551) ;  /* 0xfffffffc00f08947 */ /* 0x002fea000383ffff */
[----:B------:R-:W-:Y:S05]  /*14710*/  BRA `(.L_x_572) ;  /* 0xfffffff800287947 */ /* 0x000fea000383ffff */
.L_x_552:
[----:B0-----:R0:W1:Y:S02]  /*14720*/  SYNCS.PHASECHK.TRANS64.TRYWAIT P0, [R7+URZ], R0 ;  /* 0x00000000070075a7 */ /* 0x001064000800017f */
[----:B-1----:R-:W-:Y:S05]  /*14730*/  @!P0 NANOSLEEP.SYNCS 0x989680 ;  /* 0x009896800000895d */ /* 0x002fea0003900000 */
[----:B------:R-:W1:Y:S02]  /*14740*/  @!P0 SYNCS.PHASECHK.TRANS64 P0, [R7+URZ], R0 ;  /* 0x00000000070085a7 */ /* 0x000e64000800007f */
[----:B-1----:R-:W-:Y:S05]  /*14750*/  @!P0 BRA `(.L_x_552) ;  /* 0xfffffffc00f08947 */ /* 0x002fea000383ffff */
[----:B------:R-:W-:Y:S05]  /*14760*/  BRA `(.L_x_573) ;  /* 0xfffffff800387947 */ /* 0x000fea000383ffff */
.L_x_553:
[----:B0-----:R0:W1:Y:S02]  /*14770*/  SYNCS.PHASECHK.TRANS64.TRYWAIT P0, [R7+URZ], R0 ;  /* 0x00000000070075a7 */ /* 0x001064000800017f */
[----:B-1----:R-:W-:Y:S05]  /*14780*/  @!P0 NANOSLEEP.SYNCS 0x989680 ;  /* 0x009896800000895d */ /* 0x002fea0003900000 */
[----:B------:R-:W1:Y:S02]  /*14790*/  @!P0 SYNCS.PHASECHK.TRANS64 P0, [R7+URZ], R0 ;  /* 0x00000000070085a7 */ /* 0x000e64000800007f */
[----:B-1----:R-:W-:Y:S05]  /*147a0*/  @!P0 BRA `(.L_x_553) ;  /* 0xfffffffc00f08947 */ /* 0x002fea000383ffff */
[----:B------:R-:W-:Y:S05]  /*147b0*/  BRA `(.L_x_574) ;  /* 0xfffffff800487947 */ /* 0x000fea000383ffff */
.L_x_575:
[----:B------:R-:W-:-:S00]  /*147c0*/  BRA `(.L_x_575) ;  /* 0xfffffffc00fc7947 */ /* 0x000fc0000383ffff */
[----:B------:R-:W-:-:S00]  /*147d0*/  NOP ;  /* 0x0000000000007918 */ /* 0x000fc00000000000 */
        /* <DEDUP_REMOVED lines=10> */
.L_x_576:


//--------------------- .nv.global.init           --------------------------
	.section	.nv.global.init,"aw",@progbits
.nv.global.init:
	.type		$str$22,@object
	.size		$str$22,($str$23 - $str$22)
$str$22:
        /*0000*/ 	.byte	0x6b, 0x5f, 0x74, 0x69, 0x6c, 0x65, 0x5f, 0x63, 0x6f, 0x75, 0x6e, 0x74, 0x20, 0x3e, 0x3d, 0x20
        /*0010*/ 	.byte	0x31, 0x00
	.type		$str$23,@object
	.size		$str$23,(__unnamed_1 - $str$23)
$str$23:
        /*0012*/ 	.byte	0x2f, 0x74, 0x6d, 0x70, 0x2f, 0x63, 0x75, 0x74, 0x6c, 0x61, 0x73, 0x73, 0x5f, 0x73, 0x77, 0x65
        /*0022*/ 	.byte	0x65, 0x70, 0x5f, 0x73, 0x72, 0x63, 0x2f, 0x69, 0x6e, 0x63, 0x6c, 0x75, 0x64, 0x65, 0x2f, 0x63
        /*0032*/ 	.byte	0x75, 0x74, 0x6c, 0x61, 0x73, 0x73, 0x2f, 0x67, 0x65, 0x6d, 0x6d, 0x2f, 0x63, 0x6f, 0x6c, 0x6c
        /*0042*/ 	.byte	0x65, 0x63, 0x74, 0x69, 0x76, 0x65, 0x2f, 0x73, 0x6d, 0x39, 0x30, 0x5f, 0x6d, 0x6d, 0x61, 0x5f
        /*0052*/ 	.byte	0x74, 0x6d, 0x61, 0x5f, 0x67, 0x6d, 0x6d, 0x61, 0x5f, 0x73, 0x73, 0x5f, 0x77, 0x61, 0x72, 0x70
        /*0062*/ 	.byte	0x73, 0x70, 0x65, 0x63, 0x69, 0x61, 0x6c, 0x69, 0x7a, 0x65, 0x64, 0x2e, 0x68, 0x70, 0x70, 0x00
	.type		__unnamed_1,@object
	.size		__unnamed_1,(.L_0 - __unnamed_1)
__unnamed_1:
        /* <DEDUP_REMOVED lines=173> */
        /*0b42*/ 	.byte	0x3a, 0x69, 0x64, 0x65, 0x6e, 0x74, 0x69, 0x74, 0x79, 0x5d, 0x00
.L_0:


//--------------------- .nv.shared._ZN7cutlass13device_kernelINS_4gemm6kernel13GemmUniversalIN4cute5tupleIJiiiiEEENS1_10collective13CollectiveMmaINS1_34MainloopSm90TmaGmmaWarpSpecializedILi14ENS5_IJNS4_1CILi2EEENSA_ILi1EEESC_EEENS1_35KernelTmaWarpSpecializedCooperativeEEENS5_IJNSA_ILi256EEENSA_ILi240EEENSA_ILi32EEEEEEaNS5_IJlSC_lEEEaSK_NS4_8TiledMMAINS4_8MMA_AtomIJNS4_4SM904GMMA26MMA_64x16x32_S32S8S8_SS_TNEEEENS4_6LayoutISD_NS5_IJSC_NSA_ILi0EEESS_EEEEENS5_IJNS4_10UnderscoreESV_SV_EEEEENS4_13SM90_TMA_LOADENS4_14ComposedLayoutINS4_7SwizzleILi1ELi4ELi3EEENS4_18smem_ptr_flag_bitsILi8EEENSR_INS5_IJNSA_ILi8EEESI_EEENS5_IJSI_SC_EEEEEEEvNS4_8identityENS4_23SM90_TMA_LOAD_MULTICASTES18_vS19_EENS_8epilogue10collective6detail29Sm90TmaWarpSpecializedAdapterINS1D_15DefaultEpilogueIaSK_SK_NS1C_6thread17LinearCombinationIaLi1EiiLNS1H_9ScaleType4KindE0ELNS_15FloatRoundStyleE2EaEENS1_15EpilogueDefaultEEEEEvvEEEEvNT_6ParamsE --------------------------
	.section	.nv.shared._ZN7cutlass13device_kernelINS_4gemm6kernel13GemmUniversalIN4cute5tupleIJiiiiEEENS1_10collective13CollectiveMmaINS1_34MainloopSm90TmaGmmaWarpSpecializedILi14ENS5_IJNS4_1CILi2EEENSA_ILi1EEESC_EEENS1_35KernelTmaWarpSpecializedCooperativeEEENS5_IJNSA_ILi256EEENSA_ILi240EEENSA_ILi32EEEEEEaNS5_IJlSC_lEEEaSK_NS4_8TiledMMAINS4_8MMA_AtomIJNS4_4SM904GMMA26MMA_64x16x32_S32S8S8_SS_TNEEEENS4_6LayoutISD_NS5_IJSC_NSA_ILi0EEESS_EEEEENS5_IJNS4_10UnderscoreESV_SV_EEEEENS4_13SM90_TMA_LOADENS4_14ComposedLayoutINS4_7SwizzleILi1ELi4ELi3EEENS4_18smem_ptr_flag_bitsILi8EEENSR_INS5_IJNSA_ILi8EEESI_EEENS5_IJSI_SC_EEEEEEEvNS4_8identityENS4_23SM90_TMA_LOAD_MULTICASTES18_vS19_EENS_8epilogue10collective6detail29Sm90TmaWarpSpecializedAdapterINS1D_15DefaultEpilogueIaSK_SK_NS1C_6thread17LinearCombinationIaLi1EiiLNS1H_9ScaleType4KindE0ELNS_15FloatRoundStyleE2EaEENS1_15EpilogueDefaultEEEEEvvEEEEvNT_6ParamsE,"aw",@nobits
	.sectionflags	@""
	.align	16
	.zero		1024


//--------------------- .nv.shared.reserved.0     --------------------------
	.section	.nv.shared.reserved.0,"aw",@nobits
	.weak		__nv_reservedSMEM_offset_0_alias
	.size		__nv_reservedSMEM_offset_0_alias, 0, 0
	.other		__nv_reservedSMEM_offset_0_alias,@"STO_CUDA_RESERVED_SHARED STV_DEFAULT"
__nv_reservedSMEM_offset_0_alias:
	.zero		0


//--------------------- .nv.global                --------------------------
	.section	.nv.global,"aw",@nobits
.nv.global:
	.type		_ZN40_INTERNAL_7076ff12_4_k_cu_36c1ab86_152124cute1_E,@object
	.size		_ZN40_INTERNAL_7076ff12_4_k_cu_36c1ab86_152124cute1_E,(_ZN40_INTERNAL_7076ff12_4_k_cu_36c1ab86_152124cuda3std3__45__cpo6cbeginE - _ZN40_INTERNAL_7076ff12_4_k_cu_36c1ab86_152124cute1_E)
_ZN40_INTERNAL_7076ff12_4_k_cu_36c1ab86_152124cute1_E:
	.zero		1
	.type		_ZN40_INTERNAL_7076ff12_4_k_cu_36c1ab86_152124cuda3std3__45__cpo6cbeginE,@object
	.size		_ZN40_INTERNAL_7076ff12_4_k_cu_36c1ab86_152124cuda3std3__45__cpo6cbeginE,(_ZN40_INTERNAL_7076ff12_4_k_cu_36c1ab86_152124cuda3std3__48in_placeE - _ZN40_INTERNAL_7076ff12_4_k_cu_36c1ab86_152124cuda3std3__45__cpo6cbeginE)
_ZN40_INTERNAL_7076ff12_4_k_cu_36c1ab86_152124cuda3std3__45__cpo6cbeginE:
	.zero		1
	.type		_ZN40_INTERNAL_7076ff12_4_k_cu_36c1ab86_152124cuda3std3__48in_placeE,@object
	.size		_ZN40_INTERNAL_7076ff12_4_k_cu_36c1ab86_152124cuda3std3__48in_placeE,(_ZN40_INTERNAL_7076ff12_4_k_cu_36c1ab86_152124cuda3std6ranges3__45__cpo9iter_moveE - _ZN40_INTERNAL_7076ff12_4_k_cu_36c1ab86_152124cuda3std3__48in_placeE)
_ZN40_INTERNAL_7076ff12_4_k_cu_36c1ab86_152124cuda3std3__48in_placeE:
	.zero		1
	.type		_ZN40_INTERNAL_7076ff12_4_k_cu_36c1ab86_152124cuda3std6ranges3__45__cpo9iter_moveE,@object
	.size		_ZN40_INTERNAL_7076ff12_4_k_cu_36c1ab86_152124cuda3std6ranges3__45__cpo9iter_moveE,(_ZN40_INTERNAL_7076ff12_4_k_cu_36c1ab86_152124cuda3std3__45__cpo5beginE - _ZN40_INTERNAL_7076ff12_4_k_cu_36c1ab86_152124cuda3std6ranges3__45__cpo9iter_moveE)
_ZN40_INTERNAL_7076ff12_4_k_cu_36c1ab86_152124cuda3std6ranges3__45__cpo9iter_moveE:
	.zero		1
	.type		_ZN40_INTERNAL_7076ff12_4_k_cu_36c1ab86_152124cuda3std3__45__cpo5beginE,@object
	.size		_ZN40_INTERNAL_7076ff12_4_k_cu_36c1ab86_152124cuda3std3__45__cpo5beginE,(_ZN40_INTERNAL_7076ff12_4_k_cu_36c1ab86_152124cuda3std3__442_GLOBAL__N__7076ff12_4_k_cu_36c1ab86_152126ignoreE - _ZN40_INTERNAL_7076ff12_4_k_cu_36c1ab86_152124cuda3std3__45__cpo5beginE)
_ZN40_INTERNAL_7076ff12_4_k_cu_36c1ab86_152124cuda3std3__45__cpo5beginE:
	.zero		1
	.type		_ZN40_INTERNAL_7076ff12_4_k_cu_36c1ab86_152124cuda3std3__442_GLOBAL__N__7076ff12_4_k_cu_36c1ab86_152126ignoreE,@object
	.size		_ZN40_INTERNAL_7076ff12_4_k_cu_36c1ab86_152124cuda3std3__442_GLOBAL__N__7076ff12_4_k_cu_36c1ab86_152126ignoreE,(_ZN40_INTERNAL_7076ff12_4_k_cu_36c1ab86_152124cute7productE - _ZN40_INTERNAL_7076ff12_4_k_cu_36c1ab86_152124cuda3std3__442_GLOBAL__N__7076ff12_4_k_cu_36c1ab86_152126ignoreE)
_ZN40_INTERNAL_7076ff12_4_k_cu_36c1ab86_152124cuda3std3__442_GLOBAL__N__7076ff12_4_k_cu_36c1ab86_152126ignoreE:
	.zero		1
	.type		_ZN40_INTERNAL_7076ff12_4_k_cu_36c1ab86_152124cute7productE,@object
	.size		_ZN40_INTERNAL_7076ff12_4_k_cu_36c1ab86_152124cute7productE,(_ZN40_INTERNAL_7076ff12_4_k_cu_36c1ab86_152124cuda3std3__45__cpo3endE - _ZN40_INTERNAL_7076ff12_4_k_cu_36c1ab86_152124cute7productE)
_ZN40_INTERNAL_7076ff12_4_k_cu_36c1ab86_152124cute7productE:
	.zero		1
	.type		_ZN40_INTERNAL_7076ff12_4_k_cu_36c1ab86_152124cuda3std3__45__cpo3endE,@object
	.size		_ZN40_INTERNAL_7076ff12_4_k_cu_36c1ab86_152124cuda3std3__45__cpo3endE,(_ZN40_INTERNAL_7076ff12_4_k_cu_36c1ab86_152124cuda3std3__419piecewise_constructE - _ZN40_INTERNAL_7076ff12_4_k_cu_36c1ab86_152124cuda3std3__45__cpo3endE)
_ZN40_INTERNAL_7076ff12_4_k_cu_36c1ab86_152124cuda3std3__45__cpo3endE:
	.zero		1
	.type		_ZN40_INTERNAL_7076ff12_4_k_cu_36c1ab86_152124cuda3std3__419piecewise_constructE,@object
	.size		_ZN40_INTERNAL_7076ff12_4_k_cu_36c1ab86_152124cuda3std3__419piecewise_constructE,(_ZN40_INTERNAL_7076ff12_4_k_cu_36c1ab86_152124cuda3std3__45__cpo4cendE - _ZN40_INTERNAL_7076ff12_4_k_cu_36c1ab86_152124cuda3std3__419piecewise_constructE)
_ZN40_INTERNAL_7076ff12_4_k_cu_36c1ab86_152124cuda3std3__419piecewise_constructE:
	.zero		1
	.type		_ZN40_INTERNAL_7076ff12_4_k_cu_36c1ab86_152124cuda3std3__45__cpo4cendE,@object
	.size		_ZN40_INTERNAL_7076ff12_4_k_cu_36c1ab86_152124cuda3std3__45__cpo4cendE,(_ZN40_INTERNAL_7076ff12_4_k_cu_36c1ab86_152124cuda3std6ranges3__45__cpo4swapE - _ZN40_INTERNAL_7076ff12_4_k_cu_36c1ab86_152124cuda3std3__45__cpo4cendE)
_ZN40_INTERNAL_7076ff12_4_k_cu_36c1ab86_152124cuda3std3__45__cpo4cendE:
	.zero		1
	.type		_ZN40_INTERNAL_7076ff12_4_k_cu_36c1ab86_152124cuda3std6ranges3__45__cpo4swapE,@object
	.size		_ZN40_INTERNAL_7076ff12_4_k_cu_36c1ab86_152124cuda3std6ranges3__45__cpo4swapE,(.L_8 - _ZN40_INTERNAL_7076ff12_4_k_cu_36c1ab86_152124cuda3std6ranges3__45__cpo4swapE)
_ZN40_INTERNAL_7076ff12_4_k_cu_36c1ab86_152124cuda3std6ranges3__45__cpo4swapE:
	.zero		1
.L_8:


//--------------------- .nv.constant0._ZN7cutlass13device_kernelINS_4gemm6kernel13GemmUniversalIN4cute5tupleIJiiiiEEENS1_10collective13CollectiveMmaINS1_34MainloopSm90TmaGmmaWarpSpecializedILi14ENS5_IJNS4_1CILi2EEENSA_ILi1EEESC_EEENS1_35KernelTmaWarpSpecializedCooperativeEEENS5_IJNSA_ILi256EEENSA_ILi240EEENSA_ILi32EEEEEEaNS5_IJlSC_lEEEaSK_NS4_8TiledMMAINS4_8MMA_AtomIJNS4_4SM904GMMA26MMA_64x16x32_S32S8S8_SS_TNEEEENS4_6LayoutISD_NS5_IJSC_NSA_ILi0EEESS_EEEEENS5_IJNS4_10UnderscoreESV_SV_EEEEENS4_13SM90_TMA_LOADENS4_14ComposedLayoutINS4_7SwizzleILi1ELi4ELi3EEENS4_18smem_ptr_flag_bitsILi8EEENSR_INS5_IJNSA_ILi8EEESI_EEENS5_IJSI_SC_EEEEEEEvNS4_8identityENS4_23SM90_TMA_LOAD_MULTICASTES18_vS19_EENS_8epilogue10collective6detail29Sm90TmaWarpSpecializedAdapterINS1D_15DefaultEpilogueIaSK_SK_NS1C_6thread17LinearCombinationIaLi1EiiLNS1H_9ScaleType4KindE0ELNS_15FloatRoundStyleE2EaEENS1_15EpilogueDefaultEEEEEvvEEEEvNT_6ParamsE --------------------------
	.section	.nv.constant0._ZN7cutlass13device_kernelINS_4gemm6kernel13GemmUniversalIN4cute5tupleIJiiiiEEENS1_10collective13CollectiveMmaINS1_34MainloopSm90TmaGmmaWarpSpecializedILi14ENS5_IJNS4_1CILi2EEENSA_ILi1EEESC_EEENS1_35KernelTmaWarpSpecializedCooperativeEEENS5_IJNSA_ILi256EEENSA_ILi240EEENSA_ILi32EEEEEEaNS5_IJlSC_lEEEaSK_NS4_8TiledMMAINS4_8MMA_AtomIJNS4_4SM904GMMA26MMA_64x16x32_S32S8S8_SS_TNEEEENS4_6LayoutISD_NS5_IJSC_NSA_ILi0EEESS_EEEEENS5_IJNS4_10UnderscoreESV_SV_EEEEENS4_13SM90_TMA_LOADENS4_14ComposedLayoutINS4_7SwizzleILi1ELi4ELi3EEENS4_18smem_ptr_flag_bitsILi8EEENSR_INS5_IJNSA_ILi8EEESI_EEENS5_IJSI_SC_EEEEEEEvNS4_8identityENS4_23SM90_TMA_LOAD_MULTICASTES18_vS19_EENS_8epilogue10collective6detail29Sm90TmaWarpSpecializedAdapterINS1D_15DefaultEpilogueIaSK_SK_NS1C_6thread17LinearCombinationIaLi1EiiLNS1H_9ScaleType4KindE0ELNS_15FloatRoundStyleE2EaEENS1_15EpilogueDefaultEEEEEvvEEEEvNT_6ParamsE,"a",@progbits
	.sectionflags	@""
	.align	4
.nv.constant0._ZN7cutlass13device_kernelINS_4gemm6kernel13GemmUniversalIN4cute5tupleIJiiiiEEENS1_10collective13CollectiveMmaINS1_34MainloopSm90TmaGmmaWarpSpecializedILi14ENS5_IJNS4_1CILi2EEENSA_ILi1EEESC_EEENS1_35KernelTmaWarpSpecializedCooperativeEEENS5_IJNSA_ILi256EEENSA_ILi240EEENSA_ILi32EEEEEEaNS5_IJlSC_lEEEaSK_NS4_8TiledMMAINS4_8MMA_AtomIJNS4_4SM904GMMA26MMA_64x16x32_S32S8S8_SS_TNEEEENS4_6LayoutISD_NS5_IJSC_NSA_ILi0EEESS_EEEEENS5_IJNS4_10UnderscoreESV_SV_EEEEENS4_13SM90_TMA_LOADENS4_14ComposedLayoutINS4_7SwizzleILi1ELi4ELi3EEENS4_18smem_ptr_flag_bitsILi8EEENSR_INS5_IJNSA_ILi8EEESI_EEENS5_IJSI_SC_EEEEEEEvNS4_8identityENS4_23SM90_TMA_LOAD_MULTICASTES18_vS19_EENS_8epilogue10collective6detail29Sm90TmaWarpSpecializedAdapterINS1D_15DefaultEpilogueIaSK_SK_NS1C_6thread17LinearCombinationIaLi1EiiLNS1H_9ScaleType4KindE0ELNS_15FloatRoundStyleE2EaEENS1_15EpilogueDefaultEEEEEvvEEEEvNT_6ParamsE:
	.zero		1664


//--------------------- SYMBOLS --------------------------

	.type		.nv.reservedSmem.offset0,@object
	.size		.nv.reservedSmem.offset0,0x4
	.type		__assertfail,@function
